//
// Generated by NVIDIA NVVM Compiler
//
// Compiler Build ID: CL-36424714
// Cuda compilation tools, release 13.0, V13.0.88
// Based on NVVM 20.0.0
//

.version 9.0
.target sm_100
.address_size 64

	// .globl	_Z16prepare_functionPfiff
.func  (.param .b64 func_retval0) __internal_accurate_pow
(
	.param .b64 __internal_accurate_pow_param_0
)
;

.visible .entry _Z16prepare_functionPfiff(
	.param .u64 .ptr .align 1 _Z16prepare_functionPfiff_param_0,
	.param .u32 _Z16prepare_functionPfiff_param_1,
	.param .f32 _Z16prepare_functionPfiff_param_2,
	.param .f32 _Z16prepare_functionPfiff_param_3
)
{
	.reg .pred 	%p<17>;
	.reg .b32 	%r<39>;
	.reg .b32 	%f<12>;
	.reg .b64 	%rd<5>;
	.reg .b64 	%fd<44>;

	ld.param.u64 	%rd1, [_Z16prepare_functionPfiff_param_0];
	ld.param.u32 	%r8, [_Z16prepare_functionPfiff_param_1];
	ld.param.f32 	%f3, [_Z16prepare_functionPfiff_param_2];
	ld.param.f32 	%f4, [_Z16prepare_functionPfiff_param_3];
	mov.u32 	%r9, %tid.x;
	mov.u32 	%r10, %ctaid.x;
	mov.u32 	%r11, %ntid.x;
	mad.lo.s32 	%r1, %r10, %r11, %r9;
	sub.f32 	%f5, %f4, %f3;
	cvt.rn.f32.s32 	%f6, %r1;
	mul.f32 	%f7, %f5, %f6;
	cvt.rn.f32.s32 	%f8, %r8;
	div.rn.f32 	%f9, %f7, %f8;
	add.f32 	%f1, %f3, %f9;
	cvt.f64.f32 	%fd1, %f1;
	{
	.reg .b32 %temp; 
	mov.b64 	{%temp, %r2}, %fd1;
	}
	mov.f64 	%fd14, 0d4000000000000000;
	{
	.reg .b32 %temp; 
	mov.b64 	{%temp, %r12}, %fd14;
	}
	and.b32  	%r4, %r12, 2146435072;
	setp.eq.s32 	%p1, %r4, 1062207488;
	abs.f64 	%fd2, %fd1;
	{ // callseq 0, 0
	.param .b64 param0;
	st.param.f64 	[param0], %fd2;
	.param .b64 retval0;
	call.uni (retval0), 
	__internal_accurate_pow, 
	(
	param0
	);
	ld.param.f64 	%fd15, [retval0];
	} // callseq 0
	setp.lt.s32 	%p2, %r2, 0;
	neg.f64 	%fd17, %fd15;
	selp.f64 	%fd18, %fd17, %fd15, %p1;
	selp.f64 	%fd42, %fd18, %fd15, %p2;
	setp.neu.f32 	%p3, %f1, 0f00000000;
	@%p3 bra 	$L__BB0_2;
	setp.eq.s32 	%p4, %r4, 1062207488;
	selp.b32 	%r13, %r2, 0, %p4;
	setp.lt.s32 	%p5, %r12, 0;
	or.b32  	%r14, %r13, 2146435072;
	selp.b32 	%r15, %r14, %r13, %p5;
	mov.b32 	%r16, 0;
	mov.b64 	%fd42, {%r16, %r15};
$L__BB0_2:
	add.f64 	%fd19, %fd1, 0d4000000000000000;
	{
	.reg .b32 %temp; 
	mov.b64 	{%temp, %r17}, %fd19;
	}
	and.b32  	%r18, %r17, 2146435072;
	setp.ne.s32 	%p6, %r18, 2146435072;
	@%p6 bra 	$L__BB0_7;
	setp.num.f32 	%p7, %f1, %f1;
	@%p7 bra 	$L__BB0_5;
	mov.f64 	%fd20, 0d4000000000000000;
	add.rn.f64 	%fd42, %fd1, %fd20;
	bra.uni 	$L__BB0_7;
$L__BB0_5:
	setp.neu.f64 	%p8, %fd2, 0d7FF0000000000000;
	@%p8 bra 	$L__BB0_7;
	setp.lt.s32 	%p9, %r2, 0;
	setp.eq.s32 	%p10, %r4, 1062207488;
	setp.lt.s32 	%p11, %r12, 0;
	selp.b32 	%r20, 0, 2146435072, %p11;
	and.b32  	%r21, %r12, 2147483647;
	setp.ne.s32 	%p12, %r21, 1071644672;
	or.b32  	%r22, %r20, -2147483648;
	selp.b32 	%r23, %r22, %r20, %p12;
	selp.b32 	%r24, %r23, %r20, %p10;
	selp.b32 	%r25, %r24, %r20, %p9;
	mov.b32 	%r26, 0;
	mov.b64 	%fd42, {%r26, %r25};
$L__BB0_7:
	setp.eq.f32 	%p13, %f1, 0f3F800000;
	neg.f64 	%fd21, %fd42;
	selp.f64 	%fd9, 0dBFF0000000000000, %fd21, %p13;
	fma.rn.f64 	%fd22, %fd9, 0d3FF71547652B82FE, 0d4338000000000000;
	{
	.reg .b32 %temp; 
	mov.b64 	{%r5, %temp}, %fd22;
	}
	mov.f64 	%fd23, 0dC338000000000000;
	add.rn.f64 	%fd24, %fd22, %fd23;
	fma.rn.f64 	%fd25, %fd24, 0dBFE62E42FEFA39EF, %fd9;
	fma.rn.f64 	%fd26, %fd24, 0dBC7ABC9E3B39803F, %fd25;
	fma.rn.f64 	%fd27, %fd26, 0d3E5ADE1569CE2BDF, 0d3E928AF3FCA213EA;
	fma.rn.f64 	%fd28, %fd27, %fd26, 0d3EC71DEE62401315;
	fma.rn.f64 	%fd29, %fd28, %fd26, 0d3EFA01997C89EB71;
	fma.rn.f64 	%fd30, %fd29, %fd26, 0d3F2A01A014761F65;
	fma.rn.f64 	%fd31, %fd30, %fd26, 0d3F56C16C1852B7AF;
	fma.rn.f64 	%fd32, %fd31, %fd26, 0d3F81111111122322;
	fma.rn.f64 	%fd33, %fd32, %fd26, 0d3FA55555555502A1;
	fma.rn.f64 	%fd34, %fd33, %fd26, 0d3FC5555555555511;
	fma.rn.f64 	%fd35, %fd34, %fd26, 0d3FE000000000000B;
	fma.rn.f64 	%fd36, %fd35, %fd26, 0d3FF0000000000000;
	fma.rn.f64 	%fd37, %fd36, %fd26, 0d3FF0000000000000;
	{
	.reg .b32 %temp; 
	mov.b64 	{%r6, %temp}, %fd37;
	}
	{
	.reg .b32 %temp; 
	mov.b64 	{%temp, %r7}, %fd37;
	}
	shl.b32 	%r27, %r5, 20;
	add.s32 	%r28, %r27, %r7;
	mov.b64 	%fd43, {%r6, %r28};
	{
	.reg .b32 %temp; 
	mov.b64 	{%temp, %r29}, %fd9;
	}
	mov.b32 	%f10, %r29;
	abs.f32 	%f2, %f10;
	setp.lt.f32 	%p14, %f2, 0f4086232B;
	@%p14 bra 	$L__BB0_10;
	setp.lt.f64 	%p15, %fd9, 0d0000000000000000;
	add.f64 	%fd38, %fd9, 0d7FF0000000000000;
	selp.f64 	%fd43, 0d0000000000000000, %fd38, %p15;
	setp.geu.f32 	%p16, %f2, 0f40874800;
	@%p16 bra 	$L__BB0_10;
	shr.u32 	%r30, %r5, 31;
	add.s32 	%r31, %r5, %r30;
	shr.s32 	%r32, %r31, 1;
	shl.b32 	%r33, %r32, 20;
	add.s32 	%r34, %r7, %r33;
	mov.b64 	%fd39, {%r6, %r34};
	sub.s32 	%r35, %r5, %r32;
	shl.b32 	%r36, %r35, 20;
	add.s32 	%r37, %r36, 1072693248;
	mov.b32 	%r38, 0;
	mov.b64 	%fd40, {%r38, %r37};
	mul.f64 	%fd43, %fd40, %fd39;
$L__BB0_10:
	cvta.to.global.u64 	%rd2, %rd1;
	cvt.rn.f32.f64 	%f11, %fd43;
	mul.wide.s32 	%rd3, %r1, 4;
	add.s64 	%rd4, %rd2, %rd3;
	st.global.f32 	[%rd4], %f11;
	ret;

}
	// .globl	_Z15blelloch_reducePfi
.visible .entry _Z15blelloch_reducePfi(
	.param .u64 .ptr .align 1 _Z15blelloch_reducePfi_param_0,
	.param .u32 _Z15blelloch_reducePfi_param_1
)
{
	.reg .pred 	%p<4>;
	.reg .b32 	%r<15>;
	.reg .b32 	%f<4>;
	.reg .b64 	%rd<7>;

	ld.param.u64 	%rd3, [_Z15blelloch_reducePfi_param_0];
	ld.param.u32 	%r5, [_Z15blelloch_reducePfi_param_1];
	cvta.to.global.u64 	%rd1, %rd3;
	mov.u32 	%r6, %tid.x;
	mov.u32 	%r7, %ctaid.x;
	mov.u32 	%r8, %ntid.x;
	mad.lo.s32 	%r1, %r7, %r8, %r6;
	setp.lt.s32 	%p1, %r5, 2;
	@%p1 bra 	$L__BB1_5;
	add.s32 	%r2, %r1, 1;
	mul.wide.s32 	%rd4, %r1, 4;
	add.s64 	%rd2, %rd1, %rd4;
	mov.b32 	%r14, 2;
$L__BB1_2:
	add.s32 	%r10, %r14, -1;
	and.b32  	%r11, %r10, %r2;
	setp.ne.s32 	%p2, %r11, 0;
	@%p2 bra 	$L__BB1_4;
	shr.u32 	%r12, %r14, 1;
	sub.s32 	%r13, %r1, %r12;
	mul.wide.s32 	%rd5, %r13, 4;
	add.s64 	%rd6, %rd1, %rd5;
	ld.global.f32 	%f1, [%rd6];
	ld.global.f32 	%f2, [%rd2];
	add.f32 	%f3, %f1, %f2;
	st.global.f32 	[%rd2], %f3;
$L__BB1_4:
	bar.sync 	0;
	shl.b32 	%r14, %r14, 1;
	setp.le.s32 	%p3, %r14, %r5;
	@%p3 bra 	$L__BB1_2;
$L__BB1_5:
	ret;

}
	// .globl	_Z18blelloch_downsweepPfi
.visible .entry _Z18blelloch_downsweepPfi(
	.param .u64 .ptr .align 1 _Z18blelloch_downsweepPfi_param_0,
	.param .u32 _Z18blelloch_downsweepPfi_param_1
)
{
	.reg .pred 	%p<5>;
	.reg .b32 	%r<15>;
	.reg .b32 	%f<4>;
	.reg .b64 	%rd<7>;

	ld.param.u64 	%rd3, [_Z18blelloch_downsweepPfi_param_0];
	ld.param.u32 	%r14, [_Z18blelloch_downsweepPfi_param_1];
	cvta.to.global.u64 	%rd1, %rd3;
	mov.u32 	%r6, %tid.x;
	mov.u32 	%r7, %ctaid.x;
	mov.u32 	%r8, %ntid.x;
	mad.lo.s32 	%r1, %r7, %r8, %r6;
	add.s32 	%r9, %r14, -1;
	setp.ne.s32 	%p1, %r1, %r9;
	mul.wide.s32 	%rd4, %r1, 4;
	add.s64 	%rd2, %rd1, %rd4;
	@%p1 bra 	$L__BB2_2;
	mov.b32 	%r10, 0;
	st.global.u32 	[%rd2], %r10;
$L__BB2_2:
	bar.sync 	0;
	setp.lt.s32 	%p2, %r14, 1;
	@%p2 bra 	$L__BB2_7;
	add.s32 	%r2, %r1, 1;
$L__BB2_4:
	rem.s32 	%r11, %r2, %r14;
	setp.ne.s32 	%p3, %r11, 0;
	@%p3 bra 	$L__BB2_6;
	ld.global.f32 	%f1, [%rd2];
	shr.u32 	%r12, %r14, 1;
	sub.s32 	%r13, %r1, %r12;
	mul.wide.s32 	%rd5, %r13, 4;
	add.s64 	%rd6, %rd1, %rd5;
	ld.global.f32 	%f2, [%rd6];
	add.f32 	%f3, %f1, %f2;
	st.global.f32 	[%rd2], %f3;
	st.global.f32 	[%rd6], %f1;
$L__BB2_6:
	bar.sync 	0;
	shr.u32 	%r4, %r14, 1;
	setp.gt.u32 	%p4, %r14, 1;
	mov.u32 	%r14, %r4;
	@%p4 bra 	$L__BB2_4;
$L__BB2_7:
	ret;

}
.func  (.param .b64 func_retval0) __internal_accurate_pow(
	.param .b64 __internal_accurate_pow_param_0
)
{
	.reg .pred 	%p<8>;
	.reg .b32 	%r<49>;
	.reg .b32 	%f<3>;
	.reg .b64 	%fd<109>;

	ld.param.f64 	%fd10, [__internal_accurate_pow_param_0];
	{
	.reg .b32 %temp; 
	mov.b64 	{%temp, %r46}, %fd10;
	}
	{
	.reg .b32 %temp; 
	mov.b64 	{%r45, %temp}, %fd10;
	}
	shr.u32 	%r47, %r46, 20;
	setp.gt.u32 	%p1, %r46, 1048575;
	@%p1 bra 	$L__BB3_2;
	mul.f64 	%fd11, %fd10, 0d4350000000000000;
	{
	.reg .b32 %temp; 
	mov.b64 	{%temp, %r46}, %fd11;
	}
	{
	.reg .b32 %temp; 
	mov.b64 	{%r45, %temp}, %fd11;
	}
	shr.u32 	%r16, %r46, 20;
	add.s32 	%r47, %r16, -54;
$L__BB3_2:
	add.s32 	%r48, %r47, -1023;
	and.b32  	%r17, %r46, -2146435073;
	or.b32  	%r18, %r17, 1072693248;
	mov.b64 	%fd107, {%r45, %r18};
	setp.lt.u32 	%p2, %r18, 1073127583;
	@%p2 bra 	$L__BB3_4;
	{
	.reg .b32 %temp; 
	mov.b64 	{%r19, %temp}, %fd107;
	}
	{
	.reg .b32 %temp; 
	mov.b64 	{%temp, %r20}, %fd107;
	}
	add.s32 	%r21, %r20, -1048576;
	mov.b64 	%fd107, {%r19, %r21};
	add.s32 	%r48, %r47, -1022;
$L__BB3_4:
	add.f64 	%fd12, %fd107, 0dBFF0000000000000;
	add.f64 	%fd13, %fd107, 0d3FF0000000000000;
	rcp.approx.ftz.f64 	%fd14, %fd13;
	neg.f64 	%fd15, %fd13;
	fma.rn.f64 	%fd16, %fd15, %fd14, 0d3FF0000000000000;
	fma.rn.f64 	%fd17, %fd16, %fd16, %fd16;
	fma.rn.f64 	%fd18, %fd17, %fd14, %fd14;
	mul.f64 	%fd19, %fd12, %fd18;
	fma.rn.f64 	%fd20, %fd12, %fd18, %fd19;
	mul.f64 	%fd21, %fd20, %fd20;
	fma.rn.f64 	%fd22, %fd21, 0d3EB0F5FF7D2CAFE2, 0d3ED0F5D241AD3B5A;
	fma.rn.f64 	%fd23, %fd22, %fd21, 0d3EF3B20A75488A3F;
	fma.rn.f64 	%fd24, %fd23, %fd21, 0d3F1745CDE4FAECD5;
	fma.rn.f64 	%fd25, %fd24, %fd21, 0d3F3C71C7258A578B;
	fma.rn.f64 	%fd26, %fd25, %fd21, 0d3F6249249242B910;
	fma.rn.f64 	%fd27, %fd26, %fd21, 0d3F89999999999DFB;
	sub.f64 	%fd28, %fd12, %fd20;
	add.f64 	%fd29, %fd28, %fd28;
	neg.f64 	%fd30, %fd20;
	fma.rn.f64 	%fd31, %fd30, %fd12, %fd29;
	mul.f64 	%fd32, %fd18, %fd31;
	fma.rn.f64 	%fd33, %fd21, %fd27, 0d3FB5555555555555;
	mov.f64 	%fd34, 0d3FB5555555555555;
	sub.f64 	%fd35, %fd34, %fd33;
	fma.rn.f64 	%fd36, %fd21, %fd27, %fd35;
	add.f64 	%fd37, %fd36, 0dBC46A4CB00B9E7B0;
	add.f64 	%fd38, %fd33, %fd37;
	sub.f64 	%fd39, %fd33, %fd38;
	add.f64 	%fd40, %fd37, %fd39;
	mul.rn.f64 	%fd41, %fd20, %fd20;
	neg.f64 	%fd42, %fd41;
	fma.rn.f64 	%fd43, %fd20, %fd20, %fd42;
	{
	.reg .b32 %temp; 
	mov.b64 	{%r22, %temp}, %fd32;
	}
	{
	.reg .b32 %temp; 
	mov.b64 	{%temp, %r23}, %fd32;
	}
	add.s32 	%r24, %r23, 1048576;
	mov.b64 	%fd44, {%r22, %r24};
	fma.rn.f64 	%fd45, %fd20, %fd44, %fd43;
	mul.rn.f64 	%fd46, %fd41, %fd20;
	neg.f64 	%fd47, %fd46;
	fma.rn.f64 	%fd48, %fd41, %fd20, %fd47;
	fma.rn.f64 	%fd49, %fd41, %fd32, %fd48;
	fma.rn.f64 	%fd50, %fd45, %fd20, %fd49;
	mul.rn.f64 	%fd51, %fd38, %fd46;
	neg.f64 	%fd52, %fd51;
	fma.rn.f64 	%fd53, %fd38, %fd46, %fd52;
	fma.rn.f64 	%fd54, %fd38, %fd50, %fd53;
	fma.rn.f64 	%fd55, %fd40, %fd46, %fd54;
	add.f64 	%fd56, %fd51, %fd55;
	sub.f64 	%fd57, %fd51, %fd56;
	add.f64 	%fd58, %fd55, %fd57;
	add.f64 	%fd59, %fd20, %fd56;
	sub.f64 	%fd60, %fd20, %fd59;
	add.f64 	%fd61, %fd56, %fd60;
	add.f64 	%fd62, %fd58, %fd61;
	add.f64 	%fd63, %fd32, %fd62;
	add.f64 	%fd64, %fd59, %fd63;
	sub.f64 	%fd65, %fd59, %fd64;
	add.f64 	%fd66, %fd63, %fd65;
	xor.b32  	%r25, %r48, -2147483648;
	mov.b32 	%r26, 1127219200;
	mov.b64 	%fd67, {%r25, %r26};
	mov.b32 	%r27, -2147483648;
	mov.b64 	%fd68, {%r27, %r26};
	sub.f64 	%fd69, %fd67, %fd68;
	fma.rn.f64 	%fd70, %fd69, 0d3FE62E42FEFA39EF, %fd64;
	fma.rn.f64 	%fd71, %fd69, 0dBFE62E42FEFA39EF, %fd70;
	sub.f64 	%fd72, %fd71, %fd64;
	sub.f64 	%fd73, %fd66, %fd72;
	fma.rn.f64 	%fd74, %fd69, 0d3C7ABC9E3B39803F, %fd73;
	add.f64 	%fd75, %fd70, %fd74;
	sub.f64 	%fd76, %fd70, %fd75;
	add.f64 	%fd77, %fd74, %fd76;
	mov.f64 	%fd78, 0d4000000000000000;
	{
	.reg .b32 %temp; 
	mov.b64 	{%temp, %r28}, %fd78;
	}
	{
	.reg .b32 %temp; 
	mov.b64 	{%r29, %temp}, %fd78;
	}
	shl.b32 	%r30, %r28, 1;
	setp.gt.u32 	%p3, %r30, -33554433;
	and.b32  	%r31, %r28, -15728641;
	selp.b32 	%r32, %r31, %r28, %p3;
	mov.b64 	%fd79, {%r29, %r32};
	mul.rn.f64 	%fd80, %fd75, %fd79;
	neg.f64 	%fd81, %fd80;
	fma.rn.f64 	%fd82, %fd75, %fd79, %fd81;
	fma.rn.f64 	%fd83, %fd77, %fd79, %fd82;
	add.f64 	%fd4, %fd80, %fd83;
	sub.f64 	%fd84, %fd80, %fd4;
	add.f64 	%fd5, %fd83, %fd84;
	fma.rn.f64 	%fd85, %fd4, 0d3FF71547652B82FE, 0d4338000000000000;
	{
	.reg .b32 %temp; 
	mov.b64 	{%r13, %temp}, %fd85;
	}
	mov.f64 	%fd86, 0dC338000000000000;
	add.rn.f64 	%fd87, %fd85, %fd86;
	fma.rn.f64 	%fd88, %fd87, 0dBFE62E42FEFA39EF, %fd4;
	fma.rn.f64 	%fd89, %fd87, 0dBC7ABC9E3B39803F, %fd88;
	fma.rn.f64 	%fd90, %fd89, 0d3E5ADE1569CE2BDF, 0d3E928AF3FCA213EA;
	fma.rn.f64 	%fd91, %fd90, %fd89, 0d3EC71DEE62401315;
	fma.rn.f64 	%fd92, %fd91, %fd89, 0d3EFA01997C89EB71;
	fma.rn.f64 	%fd93, %fd92, %fd89, 0d3F2A01A014761F65;
	fma.rn.f64 	%fd94, %fd93, %fd89, 0d3F56C16C1852B7AF;
	fma.rn.f64 	%fd95, %fd94, %fd89, 0d3F81111111122322;
	fma.rn.f64 	%fd96, %fd95, %fd89, 0d3FA55555555502A1;
	fma.rn.f64 	%fd97, %fd96, %fd89, 0d3FC5555555555511;
	fma.rn.f64 	%fd98, %fd97, %fd89, 0d3FE000000000000B;
	fma.rn.f64 	%fd99, %fd98, %fd89, 0d3FF0000000000000;
	fma.rn.f64 	%fd100, %fd99, %fd89, 0d3FF0000000000000;
	{
	.reg .b32 %temp; 
	mov.b64 	{%r14, %temp}, %fd100;
	}
	{
	.reg .b32 %temp; 
	mov.b64 	{%temp, %r15}, %fd100;
	}
	shl.b32 	%r33, %r13, 20;
	add.s32 	%r34, %r33, %r15;
	mov.b64 	%fd108, {%r14, %r34};
	{
	.reg .b32 %temp; 
	mov.b64 	{%temp, %r35}, %fd4;
	}
	mov.b32 	%f2, %r35;
	abs.f32 	%f1, %f2;
	setp.lt.f32 	%p4, %f1, 0f4086232B;
	@%p4 bra 	$L__BB3_7;
	setp.lt.f64 	%p5, %fd4, 0d0000000000000000;
	add.f64 	%fd101, %fd4, 0d7FF0000000000000;
	selp.f64 	%fd108, 0d0000000000000000, %fd101, %p5;
	setp.geu.f32 	%p6, %f1, 0f40874800;
	@%p6 bra 	$L__BB3_7;
	shr.u32 	%r36, %r13, 31;
	add.s32 	%r37, %r13, %r36;
	shr.s32 	%r38, %r37, 1;
	shl.b32 	%r39, %r38, 20;
	add.s32 	%r40, %r15, %r39;
	mov.b64 	%fd102, {%r14, %r40};
	sub.s32 	%r41, %r13, %r38;
	shl.b32 	%r42, %r41, 20;
	add.s32 	%r43, %r42, 1072693248;
	mov.b32 	%r44, 0;
	mov.b64 	%fd103, {%r44, %r43};
	mul.f64 	%fd108, %fd103, %fd102;
$L__BB3_7:
	abs.f64 	%fd104, %fd108;
	setp.eq.f64 	%p7, %fd104, 0d7FF0000000000000;
	fma.rn.f64 	%fd105, %fd108, %fd5, %fd108;
	selp.f64 	%fd106, %fd108, %fd105, %p7;
	st.param.f64 	[func_retval0], %fd106;
	ret;

}


// ===== COMPILED SASS (sm_100) =====

	.target	sm_100

	.elftype	@"ET_EXEC"


//--------------------- .note.nv.tkinfo           --------------------------
	.section	.note.nv.tkinfo,"",@"SHT_NOTE"
	.sectionflags	@"SHF_NOTE_NV_TKINFO"
	.tkinfo
        /*0018*/ 	.word	0x00000002
        /*0030*/ 	.string	""
        /*0030*/ 	.string	"ptxas"
        /*0030*/ 	.string	"Cuda compilation tools, release 13.0, V13.0.88"
        /*0030*/ 	.string	"Build cuda_13.0.r13.0/compiler.36424714_0"
        /*0030*/ 	.string	"-arch sm_100 -m 64 "



//--------------------- .note.nv.cuinfo           --------------------------
	.section	.note.nv.cuinfo,"",@"SHT_NOTE"
	.sectionflags	@"SHF_NOTE_NV_CUINFO"
        /*0018*/ 	.short	0x0002
        /*001a*/ 	.short	0x0064
        /*001c*/ 	.short	0x0082
	.zero		2


//--------------------- .nv.info                  --------------------------
	.section	.nv.info,"",@"SHT_CUDA_INFO"
	.align	4


	//----- nvinfo : EIATTR_REGCOUNT
	.align		4
        /*0000*/ 	.byte	0x04, 0x2f
        /*0002*/ 	.short	(.L_1 - .L_0)
	.align		4
.L_0:
        /*0004*/ 	.word	index@(_Z16prepare_functionPfiff)
        /*0008*/ 	.word	0x0000001e


	//----- nvinfo : EIATTR_FRAME_SIZE
	.align		4
.L_1:
        /*000c*/ 	.byte	0x04, 0x11
        /*000e*/ 	.short	(.L_3 - .L_2)
	.align		4
.L_2:
        /*0010*/ 	.word	index@($_Z16prepare_functionPfiff$__internal_accurate_pow)
        /*0014*/ 	.word	0x00000000


	//----- nvinfo : EIATTR_FRAME_SIZE
	.align		4
.L_3:
        /*0018*/ 	.byte	0x04, 0x11
        /*001a*/ 	.short	(.L_5 - .L_4)
	.align		4
.L_4:
        /*001c*/ 	.word	index@($__internal_0_$__cuda_sm3x_div_rn_noftz_f32_slowpath)
        /*0020*/ 	.word	0x00000000


	//----- nvinfo : EIATTR_FRAME_SIZE
	.align		4
.L_5:
        /*0024*/ 	.byte	0x04, 0x11
        /*0026*/ 	.short	(.L_7 - .L_6)
	.align		4
.L_6:
        /*0028*/ 	.word	index@(_Z16prepare_functionPfiff)
        /*002c*/ 	.word	0x00000000


	//----- nvinfo : EIATTR_REGCOUNT
	.align		4
.L_7:
        /*0030*/ 	.byte	0x04, 0x2f
        /*0032*/ 	.short	(.L_9 - .L_8)
	.align		4
.L_8:
        /*0034*/ 	.word	index@(_Z15blelloch_reducePfi)
        /*0038*/ 	.word	0x0000000e


	//----- nvinfo : EIATTR_FRAME_SIZE
	.align		4
.L_9:
        /*003c*/ 	.byte	0x04, 0x11
        /*003e*/ 	.short	(.L_11 - .L_10)
	.align		4
.L_10:
        /*0040*/ 	.word	index@(_Z15blelloch_reducePfi)
        /*0044*/ 	.word	0x00000000


	//----- nvinfo : EIATTR_REGCOUNT
	.align		4
.L_11:
        /*0048*/ 	.byte	0x04, 0x2f
        /*004a*/ 	.short	(.L_13 - .L_12)
	.align		4
.L_12:
        /*004c*/ 	.word	index@(_Z18blelloch_downsweepPfi)
        /*0050*/ 	.word	0x00000012


	//----- nvinfo : EIATTR_FRAME_SIZE
	.align		4
.L_13:
        /*0054*/ 	.byte	0x04, 0x11
        /*0056*/ 	.short	(.L_15 - .L_14)
	.align		4
.L_14:
        /*0058*/ 	.word	index@(_Z18blelloch_downsweepPfi)
        /*005c*/ 	.word	0x00000000


	//----- nvinfo : EIATTR_MIN_STACK_SIZE
	.align		4
.L_15:
        /*0060*/ 	.byte	0x04, 0x12
        /*0062*/ 	.short	(.L_17 - .L_16)
	.align		4
.L_16:
        /*0064*/ 	.word	index@(_Z18blelloch_downsweepPfi)
        /*0068*/ 	.word	0x00000000


	//----- nvinfo : EIATTR_MIN_STACK_SIZE
	.align		4
.L_17:
        /*006c*/ 	.byte	0x04, 0x12
        /*006e*/ 	.short	(.L_19 - .L_18)
	.align		4
.L_18:
        /*0070*/ 	.word	index@(_Z15blelloch_reducePfi)
        /*0074*/ 	.word	0x00000000


	//----- nvinfo : EIATTR_MIN_STACK_SIZE
	.align		4
.L_19:
        /*0078*/ 	.byte	0x04, 0x12
        /*007a*/ 	.short	(.L_21 - .L_20)
	.align		4
.L_20:
        /*007c*/ 	.word	index@(_Z16prepare_functionPfiff)
        /*0080*/ 	.word	0x00000000
.L_21:


//--------------------- .nv.compat                --------------------------
	.section	.nv.compat,"",@"SHT_CUDA_COMPAT_INFO"
	.align	4
        /*0000*/ 	.byte	0x02, 0x09, 0x00, 0x00, 0x02, 0x02, 0x01, 0x00, 0x02, 0x05, 0x05, 0x00, 0x03, 0x07, 0x01, 0x01
        /*0010*/ 	.byte	0x02, 0x03, 0x00, 0x00, 0x02, 0x06, 0x01, 0x00, 0x04, 0x0b, 0x08, 0x00, 0x01, 0x00, 0x00, 0x00
        /*0020*/ 	.byte	0x00, 0x00, 0x00, 0x00


//--------------------- .nv.info._Z18blelloch_downsweepPfi --------------------------
	.section	.nv.info._Z18blelloch_downsweepPfi,"",@"SHT_CUDA_INFO"
	.sectionflags	@""
	.align	4


	//----- nvinfo : EIATTR_CUDA_API_VERSION
	.align		4
        /*0000*/ 	.byte	0x04, 0x37
        /*0002*/ 	.short	(.L_23 - .L_22)
.L_22:
        /*0004*/ 	.word	0x00000082


	//----- nvinfo : EIATTR_KPARAM_INFO
	.align		4
.L_23:
        /*0008*/ 	.byte	0x04, 0x17
        /*000a*/ 	.short	(.L_25 - .L_24)
.L_24:
        /*000c*/ 	.word	0x00000000
        /*0010*/ 	.short	0x0001
        /*0012*/ 	.short	0x0008
        /*0014*/ 	.byte	0x00, 0xf0, 0x11, 0x00


	//----- nvinfo : EIATTR_KPARAM_INFO
	.align		4
.L_25:
        /*0018*/ 	.byte	0x04, 0x17
        /*001a*/ 	.short	(.L_27 - .L_26)
.L_26:
        /*001c*/ 	.word	0x00000000
        /*0020*/ 	.short	0x0000
        /*0022*/ 	.short	0x0000
        /*0024*/ 	.byte	0x00, 0xf5, 0x21, 0x00


	//----- nvinfo : EIATTR_SPARSE_MMA_MASK
	.align		4
.L_27:
        /*0028*/ 	.byte	0x03, 0x50
        /*002a*/ 	.short	0x0000


	//----- nvinfo : EIATTR_MAXREG_COUNT
	.align		4
        /*002c*/ 	.byte	0x03, 0x1b
        /*002e*/ 	.short	0x00ff


	//----- nvinfo : EIATTR_NUM_BARRIERS
	.align		4
        /*0030*/ 	.byte	0x02, 0x4c
        /*0032*/ 	.byte	0x01
	.zero		1


	//----- nvinfo : EIATTR_MERCURY_ISA_VERSION
	.align		4
        /*0034*/ 	.byte	0x03, 0x5f
        /*0036*/ 	.short	0x0101


	//----- nvinfo : EIATTR_VRC_CTA_INIT_COUNT
	.align		4
        /*0038*/ 	.byte	0x02, 0x4a
	.zero		1
	.zero		1


	//----- nvinfo : EIATTR_EXIT_INSTR_OFFSETS
	.align		4
        /*003c*/ 	.byte	0x04, 0x1c
        /*003e*/ 	.short	(.L_29 - .L_28)


	//   ....[0]....
.L_28:
        /*0040*/ 	.word	0x000000e0


	//   ....[1]....
        /*0044*/ 	.word	0x000003a0


	//----- nvinfo : EIATTR_CRS_STACK_SIZE
	.align		4
.L_29:
        /*0048*/ 	.byte	0x04, 0x1e
        /*004a*/ 	.short	(.L_31 - .L_30)
.L_30:
        /*004c*/ 	.word	0x00000000


	//----- nvinfo : EIATTR_CBANK_PARAM_SIZE
	.align		4
.L_31:
        /*0050*/ 	.byte	0x03, 0x19
        /*0052*/ 	.short	0x000c


	//----- nvinfo : EIATTR_PARAM_CBANK
	.align		4
        /*0054*/ 	.byte	0x04, 0x0a
        /*0056*/ 	.short	(.L_33 - .L_32)
	.align		4
.L_32:
        /*0058*/ 	.word	index@(.nv.constant0._Z18blelloch_downsweepPfi)
        /*005c*/ 	.short	0x0380
        /*005e*/ 	.short	0x000c


	//----- nvinfo : EIATTR_SW_WAR
	.align		4
.L_33:
        /*0060*/ 	.byte	0x04, 0x36
        /*0062*/ 	.short	(.L_35 - .L_34)
.L_34:
        /*0064*/ 	.word	0x00000008
.L_35:


//--------------------- .nv.info._Z15blelloch_reducePfi --------------------------
	.section	.nv.info._Z15blelloch_reducePfi,"",@"SHT_CUDA_INFO"
	.sectionflags	@""
	.align	4


	//----- nvinfo : EIATTR_CUDA_API_VERSION
	.align		4
        /*0000*/ 	.byte	0x04, 0x37
        /*0002*/ 	.short	(.L_37 - .L_36)
.L_36:
        /*0004*/ 	.word	0x00000082


	//----- nvinfo : EIATTR_KPARAM_INFO
	.align		4
.L_37:
        /*0008*/ 	.byte	0x04, 0x17
        /*000a*/ 	.short	(.L_39 - .L_38)
.L_38:
        /*000c*/ 	.word	0x00000000
        /*0010*/ 	.short	0x0001
        /*0012*/ 	.short	0x0008
        /*0014*/ 	.byte	0x00, 0xf0, 0x11, 0x00


	//----- nvinfo : EIATTR_KPARAM_INFO
	.align		4
.L_39:
        /*0018*/ 	.byte	0x04, 0x17
        /*001a*/ 	.short	(.L_41 - .L_40)
.L_40:
        /*001c*/ 	.word	0x00000000
        /*0020*/ 	.short	0x0000
        /*0022*/ 	.short	0x0000
        /*0024*/ 	.byte	0x00, 0xf5, 0x21, 0x00


	//----- nvinfo : EIATTR_SPARSE_MMA_MASK
	.align		4
.L_41:
        /*0028*/ 	.byte	0x03, 0x50
        /*002a*/ 	.short	0x0000


	//----- nvinfo : EIATTR_MAXREG_COUNT
	.align		4
        /*002c*/ 	.byte	0x03, 0x1b
        /*002e*/ 	.short	0x00ff


	//----- nvinfo : EIATTR_NUM_BARRIERS
	.align		4
        /*0030*/ 	.byte	0x02, 0x4c
        /*0032*/ 	.byte	0x01
	.zero		1


	//----- nvinfo : EIATTR_MERCURY_ISA_VERSION
	.align		4
        /*0034*/ 	.byte	0x03, 0x5f
        /*0036*/ 	.short	0x0101


	//----- nvinfo : EIATTR_VRC_CTA_INIT_COUNT
	.align		4
        /*0038*/ 	.byte	0x02, 0x4a
	.zero		1
	.zero		1


	//----- nvinfo : EIATTR_EXIT_INSTR_OFFSETS
	.align		4
        /*003c*/ 	.byte	0x04, 0x1c
        /*003e*/ 	.short	(.L_43 - .L_42)


	//   ....[0]....
.L_42:
        /*0040*/ 	.word	0x00000060


	//   ....[1]....
        /*0044*/ 	.word	0x000001f0


	//----- nvinfo : EIATTR_CRS_STACK_SIZE
	.align		4
.L_43:
        /*0048*/ 	.byte	0x04, 0x1e
        /*004a*/ 	.short	(.L_45 - .L_44)
.L_44:
        /*004c*/ 	.word	0x00000000


	//----- nvinfo : EIATTR_CBANK_PARAM_SIZE
	.align		4
.L_45:
        /*0050*/ 	.byte	0x03, 0x19
        /*0052*/ 	.short	0x000c


	//----- nvinfo : EIATTR_PARAM_CBANK
	.align		4
        /*0054*/ 	.byte	0x04, 0x0a
        /*0056*/ 	.short	(.L_47 - .L_46)
	.align		4
.L_46:
        /*0058*/ 	.word	index@(.nv.constant0._Z15blelloch_reducePfi)
        /*005c*/ 	.short	0x0380
        /*005e*/ 	.short	0x000c


	//----- nvinfo : EIATTR_SW_WAR
	.align		4
.L_47:
        /*0060*/ 	.byte	0x04, 0x36
        /*0062*/ 	.short	(.L_49 - .L_48)
.L_48:
        /*0064*/ 	.word	0x00000008
.L_49:


//--------------------- .nv.info._Z16prepare_functionPfiff --------------------------
	.section	.nv.info._Z16prepare_functionPfiff,"",@"SHT_CUDA_INFO"
	.sectionflags	@""
	.align	4


	//----- nvinfo : EIATTR_CUDA_API_VERSION
	.align		4
        /*0000*/ 	.byte	0x04, 0x37
        /*0002*/ 	.short	(.L_51 - .L_50)
.L_50:
        /*0004*/ 	.word	0x00000082


	//----- nvinfo : EIATTR_KPARAM_INFO
	.align		4
.L_51:
        /*0008*/ 	.byte	0x04, 0x17
        /*000a*/ 	.short	(.L_53 - .L_52)
.L_52:
        /*000c*/ 	.word	0x00000000
        /*0010*/ 	.short	0x0003
        /*0012*/ 	.short	0x0010
        /*0014*/ 	.byte	0x00, 0xf0, 0x11, 0x00


	//----- nvinfo : EIATTR_KPARAM_INFO
	.align		4
.L_53:
        /*0018*/ 	.byte	0x04, 0x17
        /*001a*/ 	.short	(.L_55 - .L_54)
.L_54:
        /*001c*/ 	.word	0x00000000
        /*0020*/ 	.short	0x0002
        /*0022*/ 	.short	0x000c
        /*0024*/ 	.byte	0x00, 0xf0, 0x11, 0x00


	//----- nvinfo : EIATTR_KPARAM_INFO
	.align		4
.L_55:
        /*0028*/ 	.byte	0x04, 0x17
        /*002a*/ 	.short	(.L_57 - .L_56)
.L_56:
        /*002c*/ 	.word	0x00000000
        /*0030*/ 	.short	0x0001
        /*0032*/ 	.short	0x0008
        /*0034*/ 	.byte	0x00, 0xf0, 0x11, 0x00


	//----- nvinfo : EIATTR_KPARAM_INFO
	.align		4
.L_57:
        /*0038*/ 	.byte	0x04, 0x17
        /*003a*/ 	.short	(.L_59 - .L_58)
.L_58:
        /*003c*/ 	.word	0x00000000
        /*0040*/ 	.short	0x0000
        /*0042*/ 	.short	0x0000
        /*0044*/ 	.byte	0x00, 0xf5, 0x21, 0x00


	//----- nvinfo : EIATTR_SPARSE_MMA_MASK
	.align		4
.L_59:
        /*0048*/ 	.byte	0x03, 0x50
        /*004a*/ 	.short	0x0000


	//----- nvinfo : EIATTR_MAXREG_COUNT
	.align		4
        /*004c*/ 	.byte	0x03, 0x1b
        /*004e*/ 	.short	0x00ff


	//----- nvinfo : EIATTR_MERCURY_ISA_VERSION
	.align		4
        /*0050*/ 	.byte	0x03, 0x5f
        /*0052*/ 	.short	0x0101


	//----- nvinfo : EIATTR_VRC_CTA_INIT_COUNT
	.align		4
        /*0054*/ 	.byte	0x02, 0x4a
	.zero		1
	.zero		1


	//----- nvinfo : EIATTR_EXIT_INSTR_OFFSETS
	.align		4
        /*0058*/ 	.byte	0x04, 0x1c
        /*005a*/ 	.short	(.L_61 - .L_60)


	//   ....[0]....
.L_60:
        /*005c*/ 	.word	0x00000740


	//----- nvinfo : EIATTR_CRS_STACK_SIZE
	.align		4
.L_61:
        /*0060*/ 	.byte	0x04, 0x1e
        /*0062*/ 	.short	(.L_63 - .L_62)
.L_62:
        /*0064*/ 	.word	0x00000000


	//----- nvinfo : EIATTR_CBANK_PARAM_SIZE
	.align		4
.L_63:
        /*0068*/ 	.byte	0x03, 0x19
        /*006a*/ 	.short	0x0014


	//----- nvinfo : EIATTR_PARAM_CBANK
	.align		4
        /*006c*/ 	.byte	0x04, 0x0a
        /*006e*/ 	.short	(.L_65 - .L_64)
	.align		4
.L_64:
        /*0070*/ 	.word	index@(.nv.constant0._Z16prepare_functionPfiff)
        /*0074*/ 	.short	0x0380
        /*0076*/ 	.short	0x0014


	//----- nvinfo : EIATTR_SW_WAR
	.align		4
.L_65:
        /*0078*/ 	.byte	0x04, 0x36
        /*007a*/ 	.short	(.L_67 - .L_66)
.L_66:
        /*007c*/ 	.word	0x00000008
.L_67:


//--------------------- .nv.callgraph             --------------------------
	.section	.nv.callgraph,"",@"SHT_CUDA_CALLGRAPH"
	.align	4
	.sectionentsize	8
	.align		4
        /*0000*/ 	.word	0x00000000
	.align		4
        /*0004*/ 	.word	0xffffffff
	.align		4
        /*0008*/ 	.word	0x00000000
	.align		4
        /*000c*/ 	.word	0xfffffffe
	.align		4
        /*0010*/ 	.word	0x00000000
	.align		4
        /*0014*/ 	.word	0xfffffffd
	.align		4
        /*0018*/ 	.word	0x00000000
	.align		4
        /*001c*/ 	.word	0xfffffffc


//--------------------- .text._Z18blelloch_downsweepPfi --------------------------
	.section	.text._Z18blelloch_downsweepPfi,"ax",@progbits
	.align	128
        .global         _Z18blelloch_downsweepPfi
        .type           _Z18blelloch_downsweepPfi,@function
        .size           _Z18blelloch_downsweepPfi,(.L_x_30 - _Z18blelloch_downsweepPfi)
        .other          _Z18blelloch_downsweepPfi,@"STO_CUDA_ENTRY STV_DEFAULT"
_Z18blelloch_downsweepPfi:
.text._Z18blelloch_downsweepPfi:
[----:B------:R-:W-:Y:S01]  /*0000*/  LDC R1, c[0x0][0x37c] ;  /* 0x0000df00ff017b82 */ /* 0x000fe20000000800 */
[----:B------:R-:W0:Y:S07]  /*0010*/  S2R R0, SR_TID.X ;  /* 0x0000000000007919 */ /* 0x000e2e0000002100 */
[----:B------:R-:W0:Y:S08]  /*0020*/  S2UR UR4, SR_CTAID.X ;  /* 0x00000000000479c3 */ /* 0x000e300000002500 */
[----:B------:R-:W0:Y:S08]  /*0030*/  LDC R5, c[0x0][0x360] ;  /* 0x0000d800ff057b82 */ /* 0x000e300000000800 */
[----:B------:R-:W1:Y:S08]  /*0040*/  LDC R4, c[0x0][0x388] ;  /* 0x0000e200ff047b82 */ /* 0x000e700000000800 */
[----:B------:R-:W2:Y:S01]  /*0050*/  LDC.64 R2, c[0x0][0x380] ;  /* 0x0000e000ff027b82 */ /* 0x000ea20000000a00 */
[----:B0-----:R-:W-:Y:S01]  /*0060*/  IMAD R0, R5, UR4, R0 ;  /* 0x0000000405007c24 */ /* 0x001fe2000f8e0200 */
[----:B------:R-:W0:Y:S01]  /*0070*/  LDCU.64 UR4, c[0x0][0x358] ;  /* 0x00006b00ff0477ac */ /* 0x000e220008000a00 */
[C---:B-1----:R-:W-:Y:S01]  /*0080*/  VIADD R5, R4.reuse, 0xffffffff ;  /* 0xffffffff04057836 */ /* 0x042fe20000000000 */
[----:B------:R-:W-:-:S04]  /*0090*/  ISETP.GE.AND P1, PT, R4, 0x1, PT ;  /* 0x000000010400780c */ /* 0x000fc80003f26270 */
[C---:B------:R-:W-:Y:S01]  /*00a0*/  ISETP.NE.AND P0, PT, R0.reuse, R5, PT ;  /* 0x000000050000720c */ /* 0x040fe20003f05270 */
[----:B--2---:R-:W-:-:S12]  /*00b0*/  IMAD.WIDE R2, R0, 0x4, R2 ;  /* 0x0000000400027825 */ /* 0x004fd800078e0202 */
[----:B0-----:R0:W-:Y:S01]  /*00c0*/  @!P0 STG.E desc[UR4][R2.64], RZ ;  /* 0x000000ff02008986 */ /* 0x0011e2000c101904 */
[----:B------:R-:W-:Y:S06]  /*00d0*/  BAR.SYNC.DEFER_BLOCKING 0x0 ;  /* 0x0000000000007b1d */ /* 0x000fec0000010000 */
[----:B------:R-:W-:Y:S05]  /*00e0*/  @!P1 EXIT ;  /* 0x000000000000994d */ /* 0x000fea0003800000 */
[----:B------:R-:W1:Y:S01]  /*00f0*/  LDC.64 R4, c[0x0][0x380] ;  /* 0x0000e000ff047b82 */ /* 0x000e620000000a00 */
[----:B------:R-:W2:Y:S01]  /*0100*/  LDCU UR6, c[0x0][0x388] ;  /* 0x00007100ff0677ac */ /* 0x000ea20008000800 */
[----:B------:R-:W-:-:S05]  /*0110*/  VIADD R14, R0, 0x1 ;  /* 0x00000001000e7836 */ /* 0x000fca0000000000 */
[----:B------:R-:W-:Y:S01]  /*0120*/  IABS R7, R14 ;  /* 0x0000000e00077213 */ /* 0x000fe20000000000 */
[----:B--2---:R-:W-:-:S07]  /*0130*/  IMAD.U32 R6, RZ, RZ, UR6 ;  /* 0x00000006ff067e24 */ /* 0x004fce000f8e00ff */
.L_x_2:
[-C--:B--2---:R-:W-:Y:S01]  /*0140*/  IABS R11, R6.reuse ;  /* 0x00000006000b7213 */ /* 0x084fe20000000000 */
[----:B------:R-:W-:Y:S01]  /*0150*/  BSSY.RECONVERGENT B0, `(.L_x_0) ;  /* 0x0000020000007945 */ /* 0x000fe20003800200 */
[----:B------:R-:W-:Y:S02]  /*0160*/  IABS R15, R6 ;  /* 0x00000006000f7213 */ /* 0x000fe40000000000 */
[----:B------:R-:W2:Y:S01]  /*0170*/  I2F.RP R10, R11 ;  /* 0x0000000b000a7306 */ /* 0x000ea20000209400 */
[----:B------:R-:W-:-:S07]  /*0180*/  ISETP.GE.AND P2, PT, R14, RZ, PT ;  /* 0x000000ff0e00720c */ /* 0x000fce0003f46270 */
[----:B--2---:R-:W2:Y:S02]  /*0190*/  MUFU.RCP R10, R10 ;  /* 0x0000000a000a7308 */ /* 0x004ea40000001000 */
[----:B--2---:R-:W-:Y:S02]  /*01a0*/  IADD3 R8, PT, PT, R10, 0xffffffe, RZ ;  /* 0x0ffffffe0a087810 */ /* 0x004fe40007ffe0ff */
[----:B------:R-:W-:-:S04]  /*01b0*/  IABS R10, R14 ;  /* 0x0000000e000a7213 */ /* 0x000fc80000000000 */
[----:B------:R2:W3:Y:S02]  /*01c0*/  F2I.FTZ.U32.TRUNC.NTZ R9, R8 ;  /* 0x0000000800097305 */ /* 0x0004e4000021f000 */
[----:B--2---:R-:W-:Y:S02]  /*01d0*/  IMAD.MOV.U32 R8, RZ, RZ, RZ ;  /* 0x000000ffff087224 */ /* 0x004fe400078e00ff */
[----:B---3--:R-:W-:-:S04]  /*01e0*/  IMAD.MOV R12, RZ, RZ, -R9 ;  /* 0x000000ffff0c7224 */ /* 0x008fc800078e0a09 */
[----:B------:R-:W-:-:S04]  /*01f0*/  IMAD R13, R12, R11, RZ ;  /* 0x0000000b0c0d7224 */ /* 0x000fc800078e02ff */
[----:B------:R-:W-:Y:S01]  /*0200*/  IMAD.HI.U32 R12, R9, R13, R8 ;  /* 0x0000000d090c7227 */ /* 0x000fe200078e0008 */
[----:B------:R-:W-:-:S05]  /*0210*/  IADD3 R9, PT, PT, RZ, -R15, RZ ;  /* 0x8000000fff097210 */ /* 0x000fca0007ffe0ff */
[----:B------:R-:W-:-:S04]  /*0220*/  IMAD.HI.U32 R12, R12, R7, RZ ;  /* 0x000000070c0c7227 */ /* 0x000fc800078e00ff */
[----:B------:R-:W-:-:S05]  /*0230*/  IMAD R12, R12, R9, R10 ;  /* 0x000000090c0c7224 */ /* 0x000fca00078e020a */
[----:B------:R-:W-:-:S13]  /*0240*/  ISETP.GT.U32.AND P0, PT, R11, R12, PT ;  /* 0x0000000c0b00720c */ /* 0x000fda0003f04070 */
[----:B------:R-:W-:Y:S01]  /*0250*/  @!P0 IMAD.IADD R12, R12, 0x1, -R11 ;  /* 0x000000010c0c8824 */ /* 0x000fe200078e0a0b */
[----:B------:R-:W-:-:S04]  /*0260*/  ISETP.NE.AND P0, PT, R6, RZ, PT ;  /* 0x000000ff0600720c */ /* 0x000fc80003f05270 */
[----:B------:R-:W-:-:S13]  /*0270*/  ISETP.GT.U32.AND P1, PT, R11, R12, PT ;  /* 0x0000000c0b00720c */ /* 0x000fda0003f24070 */
[----:B------:R-:W-:-:S05]  /*0280*/  @!P1 IMAD.IADD R12, R12, 0x1, -R11 ;  /* 0x000000010c0c9824 */ /* 0x000fca00078e0a0b */
[----:B------:R-:W-:Y:S02]  /*0290*/  @!P2 IADD3 R12, PT, PT, -R12, RZ, RZ ;  /* 0x000000ff0c0ca210 */ /* 0x000fe40007ffe1ff */
[----:B------:R-:W-:-:S04]  /*02a0*/  @!P0 LOP3.LUT R12, RZ, R6, RZ, 0x33, !PT ;  /* 0x00000006ff0c8212 */ /* 0x000fc800078e33ff */
[----:B------:R-:W-:-:S13]  /*02b0*/  ISETP.NE.AND P0, PT, R12, RZ, PT ;  /* 0x000000ff0c00720c */ /* 0x000fda0003f05270 */
[----:B------:R-:W-:Y:S05]  /*02c0*/  @P0 BRA `(.L_x_1) ;  /* 0x0000000000200947 */ /* 0x000fea0003800000 */
[----:B------:R-:W-:Y:S01]  /*02d0*/  SHF.R.U32.HI R9, RZ, 0x1, R6 ;  /* 0x00000001ff097819 */ /* 0x000fe20000011606 */
[----:B------:R-:W2:Y:S04]  /*02e0*/  LDG.E R11, desc[UR4][R2.64] ;  /* 0x00000004020b7981 */ /* 0x000ea8000c1e1900 */
[----:B------:R-:W-:-:S04]  /*02f0*/  IMAD.IADD R9, R0, 0x1, -R9 ;  /* 0x0000000100097824 */ /* 0x000fc800078e0a09 */
[----:B-1----:R-:W-:-:S05]  /*0300*/  IMAD.WIDE R8, R9, 0x4, R4 ;  /* 0x0000000409087825 */ /* 0x002fca00078e0204 */
[----:B------:R-:W2:Y:S02]  /*0310*/  LDG.E R10, desc[UR4][R8.64] ;  /* 0x00000004080a7981 */ /* 0x000ea4000c1e1900 */
[----:B--2---:R-:W-:-:S05]  /*0320*/  FADD R13, R11, R10 ;  /* 0x0000000a0b0d7221 */ /* 0x004fca0000000000 */
[----:B------:R2:W-:Y:S04]  /*0330*/  STG.E desc[UR4][R2.64], R13 ;  /* 0x0000000d02007986 */ /* 0x0005e8000c101904 */
[----:B------:R2:W-:Y:S02]  /*0340*/  STG.E desc[UR4][R8.64], R11 ;  /* 0x0000000b08007986 */ /* 0x0005e4000c101904 */
.L_x_1:
[----:B------:R-:W-:Y:S05]  /*0350*/  BSYNC.RECONVERGENT B0 ;  /* 0x0000000000007941 */ /* 0x000fea0003800200 */
.L_x_0:
[----:B------:R-:W-:Y:S01]  /*0360*/  BAR.SYNC.DEFER_BLOCKING 0x0 ;  /* 0x0000000000007b1d */ /* 0x000fe20000010000 */
[----:B------:R-:W-:Y:S02]  /*0370*/  ISETP.GT.U32.AND P0, PT, R6, 0x1, PT ;  /* 0x000000010600780c */ /* 0x000fe40003f04070 */
[----:B------:R-:W-:-:S11]  /*0380*/  SHF.R.U32.HI R6, RZ, 0x1, R6 ;  /* 0x00000001ff067819 */ /* 0x000fd60000011606 */
[----:B------:R-:W-:Y:S05]  /*0390*/  @P0 BRA `(.L_x_2) ;  /* 0xfffffffc00680947 */ /* 0x000fea000383ffff */
[----:B------:R-:W-:Y:S05]  /*03a0*/  EXIT ;  /* 0x000000000000794d */ /* 0x000fea0003800000 */
.L_x_3:
[----:B------:R-:W-:-:S00]  /*03b0*/  BRA `(.L_x_3) ;  /* 0xfffffffc00fc7947 */ /* 0x000fc0000383ffff */
[----:B------:R-:W-:-:S00]  /*03c0*/  NOP ;  /* 0x0000000000007918 */ /* 0x000fc00000000000 */
        /* <DEDUP_REMOVED lines=11> */
.L_x_30:


//--------------------- .text._Z15blelloch_reducePfi --------------------------
	.section	.text._Z15blelloch_reducePfi,"ax",@progbits
	.align	128
        .global         _Z15blelloch_reducePfi
        .type           _Z15blelloch_reducePfi,@function
        .size           _Z15blelloch_reducePfi,(.L_x_31 - _Z15blelloch_reducePfi)
        .other          _Z15blelloch_reducePfi,@"STO_CUDA_ENTRY STV_DEFAULT"
_Z15blelloch_reducePfi:
.text._Z15blelloch_reducePfi:
[----:B------:R-:W-:Y:S08]  /*0000*/  LDC R1, c[0x0][0x37c] ;  /* 0x0000df00ff017b82 */ /* 0x000ff00000000800 */
[----:B------:R-:W0:Y:S01]  /*0010*/  LDC R0, c[0x0][0x388] ;  /* 0x0000e200ff007b82 */ /* 0x000e220000000800 */
[----:B------:R-:W1:Y:S07]  /*0020*/  S2R R9, SR_TID.X ;  /* 0x0000000000097919 */ /* 0x000e6e0000002100 */
[----:B------:R-:W2:Y:S01]  /*0030*/  S2UR UR4, SR_CTAID.X ;  /* 0x00000000000479c3 */ /* 0x000ea20000002500 */
[----:B0-----:R-:W-:-:S07]  /*0040*/  ISETP.GE.AND P0, PT, R0, 0x2, PT ;  /* 0x000000020000780c */ /* 0x001fce0003f06270 */
[----:B------:R-:W0:Y:S06]  /*0050*/  LDC R0, c[0x0][0x360] ;  /* 0x0000d800ff007b82 */ /* 0x000e2c0000000800 */
[----:B-12---:R-:W-:Y:S05]  /*0060*/  @!P0 EXIT ;  /* 0x000000000000894d */ /* 0x006fea0003800000 */
[----:B------:R-:W1:Y:S01]  /*0070*/  LDC.64 R2, c[0x0][0x380] ;  /* 0x0000e000ff027b82 */ /* 0x000e620000000a00 */
[----:B0-----:R-:W-:Y:S01]  /*0080*/  IMAD R9, R0, UR4, R9 ;  /* 0x0000000400097c24 */ /* 0x001fe2000f8e0209 */
[----:B------:R-:W0:Y:S04]  /*0090*/  LDCU.64 UR6, c[0x0][0x358] ;  /* 0x00006b00ff0677ac */ /* 0x000e280008000a00 */
[C---:B------:R-:W-:Y:S01]  /*00a0*/  IADD3 R0, PT, PT, R9.reuse, 0x1, RZ ;  /* 0x0000000109007810 */ /* 0x040fe20007ffe0ff */
[----:B------:R-:W2:Y:S01]  /*00b0*/  LDCU UR8, c[0x0][0x388] ;  /* 0x00007100ff0877ac */ /* 0x000ea20008000800 */
[----:B------:R-:W3:Y:S01]  /*00c0*/  LDC.64 R6, c[0x0][0x380] ;  /* 0x0000e000ff067b82 */ /* 0x000ee20000000a00 */
[----:B------:R-:W-:Y:S01]  /*00d0*/  UMOV UR4, 0x2 ;  /* 0x0000000200047882 */ /* 0x000fe20000000000 */
[----:B012---:R-:W-:-:S07]  /*00e0*/  IMAD.WIDE R2, R9, 0x4, R2 ;  /* 0x0000000409027825 */ /* 0x007fce00078e0202 */
.L_x_6:
[----:B------:R-:W-:Y:S01]  /*00f0*/  UIADD3 UR5, UPT, UPT, UR4, -0x1, URZ ;  /* 0xffffffff04057890 */ /* 0x000fe2000fffe0ff */
[----:B------:R-:W-:Y:S05]  /*0100*/  BSSY.RECONVERGENT B0, `(.L_x_4) ;  /* 0x000000a000007945 */ /* 0x000fea0003800200 */
[----:B------:R-:W-:-:S13]  /*0110*/  LOP3.LUT P0, RZ, R0, UR5, RZ, 0xc0, !PT ;  /* 0x0000000500ff7c12 */ /* 0x000fda000f80c0ff */
[----:B0-----:R-:W-:Y:S05]  /*0120*/  @P0 BRA `(.L_x_5) ;  /* 0x00000000001c0947 */ /* 0x001fea0003800000 */
[----:B------:R-:W-:Y:S01]  /*0130*/  USHF.R.U32.HI UR5, URZ, 0x1, UR4 ;  /* 0x00000001ff057899 */ /* 0x000fe20008011604 */
[----:B------:R-:W2:Y:S05]  /*0140*/  LDG.E R11, desc[UR6][R2.64] ;  /* 0x00000006020b7981 */ /* 0x000eaa000c1e1900 */
[----:B------:R-:W-:-:S05]  /*0150*/  IADD3 R5, PT, PT, R9, -UR5, RZ ;  /* 0x8000000509057c10 */ /* 0x000fca000fffe0ff */
[----:B---3--:R-:W-:-:S06]  /*0160*/  IMAD.WIDE R4, R5, 0x4, R6 ;  /* 0x0000000405047825 */ /* 0x008fcc00078e0206 */
[----:B------:R-:W2:Y:S02]  /*0170*/  LDG.E R4, desc[UR6][R4.64] ;  /* 0x0000000604047981 */ /* 0x000ea4000c1e1900 */
[----:B--2---:R-:W-:-:S05]  /*0180*/  FADD R11, R4, R11 ;  /* 0x0000000b040b7221 */ /* 0x004fca0000000000 */
[----:B------:R0:W-:Y:S02]  /*0190*/  STG.E desc[UR6][R2.64], R11 ;  /* 0x0000000b02007986 */ /* 0x0001e4000c101906 */
.L_x_5:
[----:B------:R-:W-:Y:S05]  /*01a0*/  BSYNC.RECONVERGENT B0 ;  /* 0x0000000000007941 */ /* 0x000fea0003800200 */
.L_x_4:
[----:B------:R-:W-:Y:S01]  /*01b0*/  BAR.SYNC.DEFER_BLOCKING 0x0 ;  /* 0x0000000000007b1d */ /* 0x000fe20000010000 */
[----:B------:R-:W-:-:S04]  /*01c0*/  USHF.L.U32 UR4, UR4, 0x1, URZ ;  /* 0x0000000104047899 */ /* 0x000fc800080006ff */
[----:B------:R-:W-:-:S09]  /*01d0*/  UISETP.GT.AND UP0, UPT, UR4, UR8, UPT ;  /* 0x000000080400728c */ /* 0x000fd2000bf04270 */
[----:B------:R-:W-:Y:S05]  /*01e0*/  BRA.U !UP0, `(.L_x_6) ;  /* 0xfffffffd08c07547 */ /* 0x000fea000b83ffff */
[----:B------:R-:W-:Y:S05]  /*01f0*/  EXIT ;  /* 0x000000000000794d */ /* 0x000fea0003800000 */
.L_x_7:
        /* <DEDUP_REMOVED lines=16> */
.L_x_31:


//--------------------- .text._Z16prepare_functionPfiff --------------------------
	.section	.text._Z16prepare_functionPfiff,"ax",@progbits
	.align	128
        .global         _Z16prepare_functionPfiff
        .type           _Z16prepare_functionPfiff,@function
        .size           _Z16prepare_functionPfiff,(.L_x_29 - _Z16prepare_functionPfiff)
        .other          _Z16prepare_functionPfiff,@"STO_CUDA_ENTRY STV_DEFAULT"
_Z16prepare_functionPfiff:
.text._Z16prepare_functionPfiff:
[----:B------:R-:W-:Y:S01]  /*0000*/  LDC R1, c[0x0][0x37c] ;  /* 0x0000df00ff017b82 */ /* 0x000fe20000000800 */
[----:B------:R-:W0:Y:S07]  /*0010*/  S2R R2, SR_TID.X ;  /* 0x0000000000027919 */ /* 0x000e2e0000002100 */
[----:B------:R-:W1:Y:S01]  /*0020*/  LDC.64 R6, c[0x0][0x388] ;  /* 0x0000e200ff067b82 */ /* 0x000e620000000a00 */
[----:B------:R-:W2:Y:S01]  /*0030*/  LDCU UR5, c[0x0][0x390] ;  /* 0x00007200ff0577ac */ /* 0x000ea20008000800 */
[----:B------:R-:W-:Y:S06]  /*0040*/  BSSY.RECONVERGENT B0, `(.L_x_8) ;  /* 0x0000013000007945 */ /* 0x000fec0003800200 */
[----:B------:R-:W0:Y:S08]  /*0050*/  S2UR UR4, SR_CTAID.X ;  /* 0x00000000000479c3 */ /* 0x000e300000002500 */
[----:B------:R-:W0:Y:S01]  /*0060*/  LDC R3, c[0x0][0x360] ;  /* 0x0000d800ff037b82 */ /* 0x000e220000000800 */
[----:B-1----:R-:W-:Y:S01]  /*0070*/  I2FP.F32.S32 R5, R6 ;  /* 0x0000000600057245 */ /* 0x002fe20000201400 */
[----:B--2---:R-:W-:-:S03]  /*0080*/  FADD R0, -R7, UR5 ;  /* 0x0000000507007e21 */ /* 0x004fc60008000100 */
[----:B------:R-:W1:Y:S01]  /*0090*/  MUFU.RCP R4, R5 ;  /* 0x0000000500047308 */ /* 0x000e620000001000 */
[----:B0-----:R-:W-:-:S05]  /*00a0*/  IMAD R2, R3, UR4, R2 ;  /* 0x0000000403027c24 */ /* 0x001fca000f8e0202 */
[----:B------:R-:W-:Y:S01]  /*00b0*/  I2FP.F32.S32 R3, R2 ;  /* 0x0000000200037245 */ /* 0x000fe20000201400 */
[----:B-1----:R-:W-:-:S04]  /*00c0*/  FFMA R7, -R5, R4, 1 ;  /* 0x3f80000005077423 */ /* 0x002fc80000000104 */
[----:B------:R-:W-:Y:S01]  /*00d0*/  FMUL R0, R0, R3 ;  /* 0x0000000300007220 */ /* 0x000fe20000400000 */
[----:B------:R-:W-:-:S03]  /*00e0*/  FFMA R7, R4, R7, R4 ;  /* 0x0000000704077223 */ /* 0x000fc60000000004 */
[----:B------:R-:W0:Y:S01]  /*00f0*/  FCHK P0, R0, R5 ;  /* 0x0000000500007302 */ /* 0x000e220000000000 */
[----:B------:R-:W-:-:S04]  /*0100*/  FFMA R4, R0, R7, RZ ;  /* 0x0000000700047223 */ /* 0x000fc800000000ff */
[----:B------:R-:W-:-:S04]  /*0110*/  FFMA R3, -R5, R4, R0 ;  /* 0x0000000405037223 */ /* 0x000fc80000000100 */
[----:B------:R-:W-:Y:S01]  /*0120*/  FFMA R3, R7, R3, R4 ;  /* 0x0000000307037223 */ /* 0x000fe20000000004 */
[----:B0-----:R-:W-:Y:S06]  /*0130*/  @!P0 BRA `(.L_x_9) ;  /* 0x00000000000c8947 */ /* 0x001fec0003800000 */
[----:B------:R-:W-:-:S07]  /*0140*/  MOV R4, 0x160 ;  /* 0x0000016000047802 */ /* 0x000fce0000000f00 */
[----:B------:R-:W-:Y:S05]  /*0150*/  CALL.REL.NOINC `($__internal_0_$__cuda_sm3x_div_rn_noftz_f32_slowpath) ;  /* 0x00000004007c7944 */ /* 0x000fea0003c00000 */
[----:B------:R-:W-:-:S07]  /*0160*/  IMAD.MOV.U32 R3, RZ, RZ, R0 ;  /* 0x000000ffff037224 */ /* 0x000fce00078e0000 */
.L_x_9:
[----:B------:R-:W-:Y:S05]  /*0170*/  BSYNC.RECONVERGENT B0 ;  /* 0x0000000000007941 */ /* 0x000fea0003800200 */
.L_x_8:
[----:B------:R-:W0:Y:S01]  /*0180*/  LDCU UR4, c[0x0][0x38c] ;  /* 0x00007180ff0477ac */ /* 0x000e220008000800 */
[----:B------:R-:W-:Y:S01]  /*0190*/  BSSY.RECONVERGENT B0, `(.L_x_10) ;  /* 0x0000005000007945 */ /* 0x000fe20003800200 */
[----:B------:R-:W-:Y:S01]  /*01a0*/  MOV R0, 0x1e0 ;  /* 0x000001e000007802 */ /* 0x000fe20000000f00 */
[----:B0-----:R-:W-:-:S04]  /*01b0*/  FADD R3, R3, UR4 ;  /* 0x0000000403037e21 */ /* 0x001fc80008000000 */
[----:B------:R0:W1:Y:S03]  /*01c0*/  F2F.F64.F32 R4, R3 ;  /* 0x0000000300047310 */ /* 0x0000660000201800 */
[----:B01----:R-:W-:Y:S05]  /*01d0*/  CALL.REL.NOINC `($_Z16prepare_functionPfiff$__internal_accurate_pow) ;  /* 0x0000000800fc7944 */ /* 0x003fea0003c00000 */
[----:B------:R-:W-:Y:S05]  /*01e0*/  BSYNC.RECONVERGENT B0 ;  /* 0x0000000000007941 */ /* 0x000fea0003800200 */
.L_x_10:
[----:B------:R-:W-:Y:S01]  /*01f0*/  DADD R6, R4, 2 ;  /* 0x4000000004067429 */ /* 0x000fe20000000000 */
[----:B------:R-:W-:Y:S01]  /*0200*/  FSETP.NEU.AND P0, PT, R3, RZ, PT ;  /* 0x000000ff0300720b */ /* 0x000fe20003f0d000 */
[----:B------:R-:W-:Y:S08]  /*0210*/  BSSY.RECONVERGENT B0, `(.L_x_11) ;  /* 0x000000d000007945 */ /* 0x000ff00003800200 */
[----:B------:R-:W-:Y:S01]  /*0220*/  LOP3.LUT R6, R7, 0x7ff00000, RZ, 0xc0, !PT ;  /* 0x7ff0000007067812 */ /* 0x000fe200078ec0ff */
[----:B------:R-:W-:-:S03]  /*0230*/  IMAD.MOV.U32 R7, RZ, RZ, R9 ;  /* 0x000000ffff077224 */ /* 0x000fc600078e0009 */
[----:B------:R-:W-:Y:S01]  /*0240*/  ISETP.NE.AND P1, PT, R6, 0x7ff00000, PT ;  /* 0x7ff000000600780c */ /* 0x000fe20003f25270 */
[----:B------:R-:W-:Y:S01]  /*0250*/  IMAD.MOV.U32 R6, RZ, RZ, R8 ;  /* 0x000000ffff067224 */ /* 0x000fe200078e0008 */
[----:B------:R-:W-:-:S11]  /*0260*/  @!P0 CS2R R6, SRZ ;  /* 0x0000000000068805 */ /* 0x000fd6000001ff00 */
[----:B------:R-:W-:Y:S05]  /*0270*/  @P1 BRA `(.L_x_12) ;  /* 0x0000000000181947 */ /* 0x000fea0003800000 */
[----:B------:R-:W-:-:S13]  /*0280*/  FSETP.NAN.AND P0, PT, R3, R3, PT ;  /* 0x000000030300720b */ /* 0x000fda0003f08000 */
[----:B------:R-:W-:Y:S01]  /*0290*/  @P0 DADD R6, R4, 2 ;  /* 0x4000000004060429 */ /* 0x000fe20000000000 */
[----:B------:R-:W-:Y:S10]  /*02a0*/  @P0 BRA `(.L_x_12) ;  /* 0x00000000000c0947 */ /* 0x000ff40003800000 */
[----:B------:R-:W-:-:S14]  /*02b0*/  DSETP.NEU.AND P0, PT, |R4|, +INF , PT ;  /* 0x7ff000000400742a */ /* 0x000fdc0003f0d200 */
[----:B------:R-:W-:Y:S02]  /*02c0*/  @!P0 IMAD.MOV.U32 R6, RZ, RZ, 0x0 ;  /* 0x00000000ff068424 */ /* 0x000fe400078e00ff */
[----:B------:R-:W-:-:S07]  /*02d0*/  @!P0 IMAD.MOV.U32 R7, RZ, RZ, 0x7ff00000 ;  /* 0x7ff00000ff078424 */ /* 0x000fce00078e00ff */
.L_x_12:
[----:B------:R-:W-:Y:S05]  /*02e0*/  BSYNC.RECONVERGENT B0 ;  /* 0x0000000000007941 */ /* 0x000fea0003800200 */
.L_x_11:
[----:B------:R-:W-:Y:S01]  /*02f0*/  DADD R6, -RZ, -R6 ;  /* 0x00000000ff067229 */ /* 0x000fe20000000906 */
[----:B------:R-:W-:Y:S01]  /*0300*/  FSETP.NEU.AND P0, PT, R3, 1, PT ;  /* 0x3f8000000300780b */ /* 0x000fe20003f0d000 */
[----:B------:R-:W-:Y:S01]  /*0310*/  IMAD.MOV.U32 R8, RZ, RZ, 0x652b82fe ;  /* 0x652b82feff087424 */ /* 0x000fe200078e00ff */
[----:B------:R-:W-:Y:S01]  /*0320*/  UMOV UR4, 0xfefa39ef ;  /* 0xfefa39ef00047882 */ /* 0x000fe20000000000 */
[----:B------:R-:W-:Y:S01]  /*0330*/  IMAD.MOV.U32 R9, RZ, RZ, 0x3ff71547 ;  /* 0x3ff71547ff097424 */ /* 0x000fe200078e00ff */
[----:B------:R-:W-:Y:S01]  /*0340*/  UMOV UR5, 0x3fe62e42 ;  /* 0x3fe62e4200057882 */ /* 0x000fe20000000000 */
[----:B------:R-:W-:Y:S04]  /*0350*/  BSSY.RECONVERGENT B0, `(.L_x_13) ;  /* 0x000003b000007945 */ /* 0x000fe80003800200 */
[----:B------:R-:W-:-:S02]  /*0360*/  FSEL R4, R6, RZ, P0 ;  /* 0x000000ff06047208 */ /* 0x000fc40000000000 */
[----:B------:R-:W-:-:S04]  /*0370*/  FSEL R5, R7, -1.875, P0 ;  /* 0xbff0000007057808 */ /* 0x000fc80000000000 */
[----:B------:R-:W-:Y:S02]  /*0380*/  FSETP.GEU.AND P0, PT, |R5|, 4.1917929649353027344, PT ;  /* 0x4086232b0500780b */ /* 0x000fe40003f0e200 */
[----:B------:R-:W-:-:S08]  /*0390*/  DFMA R6, R4, R8, 6.75539944105574400000e+15 ;  /* 0x433800000406742b */ /* 0x000fd00000000008 */
[----:B------:R-:W-:-:S08]  /*03a0*/  DADD R8, R6, -6.75539944105574400000e+15 ;  /* 0xc338000006087429 */ /* 0x000fd00000000000 */
[----:B------:R-:W-:Y:S01]  /*03b0*/  DFMA R10, R8, -UR4, R4 ;  /* 0x80000004080a7c2b */ /* 0x000fe20008000004 */
[----:B------:R-:W-:Y:S01]  /*03c0*/  UMOV UR4, 0x3b39803f ;  /* 0x3b39803f00047882 */ /* 0x000fe20000000000 */
[----:B------:R-:W-:-:S06]  /*03d0*/  UMOV UR5, 0x3c7abc9e ;  /* 0x3c7abc9e00057882 */ /* 0x000fcc0000000000 */
[----:B------:R-:W-:Y:S01]  /*03e0*/  DFMA R8, R8, -UR4, R10 ;  /* 0x8000000408087c2b */ /* 0x000fe2000800000a */
[----:B------:R-:W-:Y:S01]  /*03f0*/  UMOV UR4, 0x69ce2bdf ;  /* 0x69ce2bdf00047882 */ /* 0x000fe20000000000 */
[----:B------:R-:W-:Y:S01]  /*0400*/  IMAD.MOV.U32 R10, RZ, RZ, -0x35dec16 ;  /* 0xfca213eaff0a7424 */ /* 0x000fe200078e00ff */
[----:B------:R-:W-:Y:S01]  /*0410*/  UMOV UR5, 0x3e5ade15 ;  /* 0x3e5ade1500057882 */ /* 0x000fe20000000000 */
[----:B------:R-:W-:-:S06]  /*0420*/  IMAD.MOV.U32 R11, RZ, RZ, 0x3e928af3 ;  /* 0x3e928af3ff0b7424 */ /* 0x000fcc00078e00ff */
[----:B------:R-:W-:Y:S01]  /*0430*/  DFMA R10, R8, UR4, R10 ;  /* 0x00000004080a7c2b */ /* 0x000fe2000800000a */
[----:B------:R-:W-:Y:S01]  /*0440*/  UMOV UR4, 0x62401315 ;  /* 0x6240131500047882 */ /* 0x000fe20000000000 */
[----:B------:R-:W-:-:S06]  /*0450*/  UMOV UR5, 0x3ec71dee ;  /* 0x3ec71dee00057882 */ /* 0x000fcc0000000000 */
[----:B------:R-:W-:Y:S01]  /*0460*/  DFMA R10, R8, R10, UR4 ;  /* 0x00000004080a7e2b */ /* 0x000fe2000800000a */
        /* <DEDUP_REMOVED lines=20> */
[C---:B------:R-:W-:Y:S01]  /*05b0*/  DFMA R10, R8.reuse, R10, UR4 ;  /* 0x00000004080a7e2b */ /* 0x040fe2000800000a */
[----:B------:R-:W0:Y:S07]  /*05c0*/  LDCU.64 UR4, c[0x0][0x358] ;  /* 0x00006b00ff0477ac */ /* 0x000e2e0008000a00 */
[C---:B------:R-:W-:Y:S02]  /*05d0*/  DFMA R12, R8.reuse, R10, 1 ;  /* 0x3ff00000080c742b */ /* 0x040fe4000000000a */
[----:B------:R-:W1:Y:S06]  /*05e0*/  LDC.64 R10, c[0x0][0x380] ;  /* 0x0000e000ff0a7b82 */ /* 0x000e6c0000000a00 */
[----:B------:R-:W-:-:S10]  /*05f0*/  DFMA R12, R8, R12, 1 ;  /* 0x3ff00000080c742b */ /* 0x000fd4000000000c */
[----:B------:R-:W-:Y:S02]  /*0600*/  IMAD R9, R6, 0x100000, R13 ;  /* 0x0010000006097824 */ /* 0x000fe400078e020d */
[----:B------:R-:W-:Y:S01]  /*0610*/  IMAD.MOV.U32 R8, RZ, RZ, R12 ;  /* 0x000000ffff087224 */ /* 0x000fe200078e000c */
[----:B0-----:R-:W-:Y:S06]  /*0620*/  @!P0 BRA `(.L_x_14) ;  /* 0x0000000000348947 */ /* 0x001fec0003800000 */
[----:B------:R-:W-:Y:S01]  /*0630*/  FSETP.GEU.AND P1, PT, |R5|, 4.2275390625, PT ;  /* 0x408748000500780b */ /* 0x000fe20003f2e200 */
[C---:B------:R-:W-:Y:S02]  /*0640*/  DADD R8, R4.reuse, +INF ;  /* 0x7ff0000004087429 */ /* 0x040fe40000000000 */
[----:B------:R-:W-:-:S08]  /*0650*/  DSETP.GEU.AND P0, PT, R4, RZ, PT ;  /* 0x000000ff0400722a */ /* 0x000fd00003f0e000 */
[----:B------:R-:W-:Y:S02]  /*0660*/  FSEL R8, R8, RZ, P0 ;  /* 0x000000ff08087208 */ /* 0x000fe40000000000 */
[----:B------:R-:W-:Y:S01]  /*0670*/  @!P1 LEA.HI R0, R6, R6, RZ, 0x1 ;  /* 0x0000000606009211 */ /* 0x000fe200078f08ff */
[----:B------:R-:W-:Y:S01]  /*0680*/  @!P1 IMAD.MOV.U32 R4, RZ, RZ, R12 ;  /* 0x000000ffff049224 */ /* 0x000fe200078e000c */
[----:B------:R-:W-:Y:S02]  /*0690*/  FSEL R9, R9, RZ, P0 ;  /* 0x000000ff09097208 */ /* 0x000fe40000000000 */
[----:B------:R-:W-:-:S05]  /*06a0*/  @!P1 SHF.R.S32.HI R5, RZ, 0x1, R0 ;  /* 0x00000001ff059819 */ /* 0x000fca0000011400 */
[----:B------:R-:W-:Y:S02]  /*06b0*/  @!P1 IMAD.IADD R6, R6, 0x1, -R5 ;  /* 0x0000000106069824 */ /* 0x000fe400078e0a05 */
[----:B------:R-:W-:-:S03]  /*06c0*/  @!P1 IMAD R5, R5, 0x100000, R13 ;  /* 0x0010000005059824 */ /* 0x000fc600078e020d */
[----:B------:R-:W-:Y:S01]  /*06d0*/  @!P1 LEA R7, R6, 0x3ff00000, 0x14 ;  /* 0x3ff0000006079811 */ /* 0x000fe200078ea0ff */
[----:B------:R-:W-:-:S06]  /*06e0*/  @!P1 IMAD.MOV.U32 R6, RZ, RZ, RZ ;  /* 0x000000ffff069224 */ /* 0x000fcc00078e00ff */
[----:B------:R-:W-:-:S11]  /*06f0*/  @!P1 DMUL R8, R4, R6 ;  /* 0x0000000604089228 */ /* 0x000fd60000000000 */
.L_x_14:
[----:B------:R-:W-:Y:S05]  /*0700*/  BSYNC.RECONVERGENT B0 ;  /* 0x0000000000007941 */ /* 0x000fea0003800200 */
.L_x_13:
[----:B------:R-:W0:Y:S01]  /*0710*/  F2F.F32.F64 R9, R8 ;  /* 0x0000000800097310 */ /* 0x000e220000301000 */
[----:B-1----:R-:W-:-:S05]  /*0720*/  IMAD.WIDE R10, R2, 0x4, R10 ;  /* 0x00000004020a7825 */ /* 0x002fca00078e020a */
[----:B0-----:R-:W-:Y:S01]  /*0730*/  STG.E desc[UR4][R10.64], R9 ;  /* 0x000000090a007986 */ /* 0x001fe2000c101904 */
[----:B------:R-:W-:Y:S05]  /*0740*/  EXIT ;  /* 0x000000000000794d */ /* 0x000fea0003800000 */
        .weak           $__internal_0_$__cuda_sm3x_div_rn_noftz_f32_slowpath
        .type           $__internal_0_$__cuda_sm3x_div_rn_noftz_f32_slowpath,@function
        .size           $__internal_0_$__cuda_sm3x_div_rn_noftz_f32_slowpath,($_Z16prepare_functionPfiff$__internal_accurate_pow - $__internal_0_$__cuda_sm3x_div_rn_noftz_f32_slowpath)
$__internal_0_$__cuda_sm3x_div_rn_noftz_f32_slowpath:
[----:B------:R-:W-:Y:S01]  /*0750*/  SHF.R.U32.HI R6, RZ, 0x17, R5 ;  /* 0x00000017ff067819 */ /* 0x000fe20000011605 */
[----:B------:R-:W-:Y:S01]  /*0760*/  BSSY.RECONVERGENT B1, `(.L_x_15) ;  /* 0x0000064000017945 */ /* 0x000fe20003800200 */
[--C-:B------:R-:W-:Y:S01]  /*0770*/  SHF.R.U32.HI R3, RZ, 0x17, R0.reuse ;  /* 0x00000017ff037819 */ /* 0x100fe20000011600 */
[----:B------:R-:W-:Y:S01]  /*0780*/  IMAD.MOV.U32 R8, RZ, RZ, R0 ;  /* 0x000000ffff087224 */ /* 0x000fe200078e0000 */
[----:B------:R-:W-:Y:S02]  /*0790*/  LOP3.LUT R7, R6, 0xff, RZ, 0xc0, !PT ;  /* 0x000000ff06077812 */ /* 0x000fe400078ec0ff */
[----:B------:R-:W-:-:S03]  /*07a0*/  LOP3.LUT R6, R3, 0xff, RZ, 0xc0, !PT ;  /* 0x000000ff03067812 */ /* 0x000fc600078ec0ff */
[----:B------:R-:W-:Y:S02]  /*07b0*/  VIADD R11, R7, 0xffffffff ;  /* 0xffffffff070b7836 */ /* 0x000fe40000000000 */
[----:B------:R-:W-:-:S03]  /*07c0*/  VIADD R10, R6, 0xffffffff ;  /* 0xffffffff060a7836 */ /* 0x000fc60000000000 */
[----:B------:R-:W-:-:S04]  /*07d0*/  ISETP.GT.U32.AND P0, PT, R11, 0xfd, PT ;  /* 0x000000fd0b00780c */ /* 0x000fc80003f04070 */
[----:B------:R-:W-:-:S13]  /*07e0*/  ISETP.GT.U32.OR P0, PT, R10, 0xfd, P0 ;  /* 0x000000fd0a00780c */ /* 0x000fda0000704470 */
[----:B------:R-:W-:Y:S01]  /*07f0*/  @!P0 IMAD.MOV.U32 R9, RZ, RZ, RZ ;  /* 0x000000ffff098224 */ /* 0x000fe200078e00ff */
[----:B------:R-:W-:Y:S06]  /*0800*/  @!P0 BRA `(.L_x_16) ;  /* 0x0000000000608947 */ /* 0x000fec0003800000 */
[----:B------:R-:W-:Y:S01]  /*0810*/  FSETP.GTU.FTZ.AND P0, PT, |R0|, +INF , PT ;  /* 0x7f8000000000780b */ /* 0x000fe20003f1c200 */
[----:B------:R-:W-:Y:S01]  /*0820*/  IMAD.MOV.U32 R3, RZ, RZ, R5 ;  /* 0x000000ffff037224 */ /* 0x000fe200078e0005 */
[----:B------:R-:W-:-:S04]  /*0830*/  FSETP.GTU.FTZ.AND P1, PT, |R5|, +INF , PT ;  /* 0x7f8000000500780b */ /* 0x000fc80003f3c200 */
[----:B------:R-:W-:-:S13]  /*0840*/  PLOP3.LUT P0, PT, P0, P1, PT, 0xf8, 0x8f ;  /* 0x00000000008f781c */ /* 0x000fda0000703f70 */
[----:B------:R-:W-:Y:S05]  /*0850*/  @P0 BRA `(.L_x_17) ;  /* 0x00000004004c0947 */ /* 0x000fea0003800000 */
[----:B------:R-:W-:-:S13]  /*0860*/  LOP3.LUT P0, RZ, R5, 0x7fffffff, R8, 0xc8, !PT ;  /* 0x7fffffff05ff7812 */ /* 0x000fda000780c808 */
[----:B------:R-:W-:Y:S05]  /*0870*/  @!P0 BRA `(.L_x_18) ;  /* 0x00000004003c8947 */ /* 0x000fea0003800000 */
[C---:B------:R-:W-:Y:S02]  /*0880*/  FSETP.NEU.FTZ.AND P2, PT, |R0|.reuse, +INF , PT ;  /* 0x7f8000000000780b */ /* 0x040fe40003f5d200 */
[----:B------:R-:W-:Y:S02]  /*0890*/  FSETP.NEU.FTZ.AND P1, PT, |R3|, +INF , PT ;  /* 0x7f8000000300780b */ /* 0x000fe40003f3d200 */
[----:B------:R-:W-:-:S11]  /*08a0*/  FSETP.NEU.FTZ.AND P0, PT, |R0|, +INF , PT ;  /* 0x7f8000000000780b */ /* 0x000fd60003f1d200 */
[----:B------:R-:W-:Y:S05]  /*08b0*/  @!P1 BRA !P2, `(.L_x_18) ;  /* 0x00000004002c9947 */ /* 0x000fea0005000000 */
[----:B------:R-:W-:-:S04]  /*08c0*/  LOP3.LUT P2, RZ, R8, 0x7fffffff, RZ, 0xc0, !PT ;  /* 0x7fffffff08ff7812 */ /* 0x000fc8000784c0ff */
[----:B------:R-:W-:-:S13]  /*08d0*/  PLOP3.LUT P1, PT, P1, P2, PT, 0x2f, 0xf2 ;  /* 0x0000000000f2781c */ /* 0x000fda0000f24577 */
[----:B------:R-:W-:Y:S05]  /*08e0*/  @P1 BRA `(.L_x_19) ;  /* 0x0000000400181947 */ /* 0x000fea0003800000 */
[----:B------:R-:W-:-:S04]  /*08f0*/  LOP3.LUT P1, RZ, R5, 0x7fffffff, RZ, 0xc0, !PT ;  /* 0x7fffffff05ff7812 */ /* 0x000fc8000782c0ff */
[----:B------:R-:W-:-:S13]  /*0900*/  PLOP3.LUT P0, PT, P0, P1, PT, 0x2f, 0xf2 ;  /* 0x0000000000f2781c */ /* 0x000fda0000702577 */
[----:B------:R-:W-:Y:S05]  /*0910*/  @P0 BRA `(.L_x_20) ;  /* 0x0000000400000947 */ /* 0x000fea0003800000 */
[----:B------:R-:W-:Y:S02]  /*0920*/  ISETP.GE.AND P0, PT, R10, RZ, PT ;  /* 0x000000ff0a00720c */ /* 0x000fe40003f06270 */
[----:B------:R-:W-:-:S11]  /*0930*/  ISETP.GE.AND P1, PT, R11, RZ, PT ;  /* 0x000000ff0b00720c */ /* 0x000fd60003f26270 */
[----:B------:R-:W-:Y:S02]  /*0940*/  @P0 IMAD.MOV.U32 R9, RZ, RZ, RZ ;  /* 0x000000ffff090224 */ /* 0x000fe400078e00ff */
[----:B------:R-:W-:Y:S01]  /*0950*/  @!P0 FFMA R8, R0, 1.84467440737095516160e+19, RZ ;  /* 0x5f80000000088823 */ /* 0x000fe200000000ff */
[----:B------:R-:W-:Y:S02]  /*0960*/  @!P0 IMAD.MOV.U32 R9, RZ, RZ, -0x40 ;  /* 0xffffffc0ff098424 */ /* 0x000fe400078e00ff */
[----:B------:R-:W-:Y:S02]  /*0970*/  @!P1 FFMA R5, R3, 1.84467440737095516160e+19, RZ ;  /* 0x5f80000003059823 */ /* 0x000fe400000000ff */
[----:B------:R-:W-:-:S07]  /*0980*/  @!P1 VIADD R9, R9, 0x40 ;  /* 0x0000004009099836 */ /* 0x000fce0000000000 */
.L_x_16:
[----:B------:R-:W-:Y:S01]  /*0990*/  LEA R0, R7, 0xc0800000, 0x17 ;  /* 0xc080000007007811 */ /* 0x000fe200078eb8ff */
[----:B------:R-:W-:Y:S01]  /*09a0*/  VIADD R6, R6, 0xffffff81 ;  /* 0xffffff8106067836 */ /* 0x000fe20000000000 */
[----:B------:R-:W-:Y:S03]  /*09b0*/  BSSY.RECONVERGENT B2, `(.L_x_21) ;  /* 0x0000035000027945 */ /* 0x000fe60003800200 */
[----:B------:R-:W-:Y:S02]  /*09c0*/  IMAD.IADD R5, R5, 0x1, -R0 ;  /* 0x0000000105057824 */ /* 0x000fe400078e0a00 */
[C---:B------:R-:W-:Y:S01]  /*09d0*/  IMAD R0, R6.reuse, -0x800000, R8 ;  /* 0xff80000006007824 */ /* 0x040fe200078e0208 */
[----:B------:R-:W-:Y:S01]  /*09e0*/  IADD3 R6, PT, PT, R6, 0x7f, -R7 ;  /* 0x0000007f06067810 */ /* 0x000fe20007ffe807 */
[----:B------:R-:W0:Y:S01]  /*09f0*/  MUFU.RCP R3, R5 ;  /* 0x0000000500037308 */ /* 0x000e220000001000 */
[----:B------:R-:W-:-:S03]  /*0a00*/  FADD.FTZ R11, -R5, -RZ ;  /* 0x800000ff050b7221 */ /* 0x000fc60000010100 */
[----:B------:R-:W-:Y:S02]  /*0a10*/  IMAD.IADD R6, R6, 0x1, R9 ;  /* 0x0000000106067824 */ /* 0x000fe400078e0209 */
[----:B0-----:R-:W-:-:S04]  /*0a20*/  FFMA R10, R3, R11, 1 ;  /* 0x3f800000030a7423 */ /* 0x001fc8000000000b */
[----:B------:R-:W-:-:S04]  /*0a30*/  FFMA R10, R3, R10, R3 ;  /* 0x0000000a030a7223 */ /* 0x000fc80000000003 */
[----:B------:R-:W-:-:S04]  /*0a40*/  FFMA R3, R0, R10, RZ ;  /* 0x0000000a00037223 */ /* 0x000fc800000000ff */
[----:B------:R-:W-:-:S04]  /*0a50*/  FFMA R8, R11, R3, R0 ;  /* 0x000000030b087223 */ /* 0x000fc80000000000 */
[----:B------:R-:W-:-:S04]  /*0a60*/  FFMA R13, R10, R8, R3 ;  /* 0x000000080a0d7223 */ /* 0x000fc80000000003 */
[----:B------:R-:W-:-:S04]  /*0a70*/  FFMA R8, R11, R13, R0 ;  /* 0x0000000d0b087223 */ /* 0x000fc80000000000 */
[----:B------:R-:W-:-:S05]  /*0a80*/  FFMA R0, R10, R8, R13 ;  /* 0x000000080a007223 */ /* 0x000fca000000000d */
[----:B------:R-:W-:-:S04]  /*0a90*/  SHF.R.U32.HI R3, RZ, 0x17, R0 ;  /* 0x00000017ff037819 */ /* 0x000fc80000011600 */
[----:B------:R-:W-:-:S05]  /*0aa0*/  LOP3.LUT R3, R3, 0xff, RZ, 0xc0, !PT ;  /* 0x000000ff03037812 */ /* 0x000fca00078ec0ff */
[----:B------:R-:W-:-:S04]  /*0ab0*/  IMAD.IADD R7, R3, 0x1, R6 ;  /* 0x0000000103077824 */ /* 0x000fc800078e0206 */
[----:B------:R-:W-:-:S05]  /*0ac0*/  VIADD R3, R7, 0xffffffff ;  /* 0xffffffff07037836 */ /* 0x000fca0000000000 */
[----:B------:R-:W-:-:S13]  /*0ad0*/  ISETP.GE.U32.AND P0, PT, R3, 0xfe, PT ;  /* 0x000000fe0300780c */ /* 0x000fda0003f06070 */
[----:B------:R-:W-:Y:S05]  /*0ae0*/  @!P0 BRA `(.L_x_22) ;  /* 0x0000000000808947 */ /* 0x000fea0003800000 */
[----:B------:R-:W-:-:S13]  /*0af0*/  ISETP.GT.AND P0, PT, R7, 0xfe, PT ;  /* 0x000000fe0700780c */ /* 0x000fda0003f04270 */
[----:B------:R-:W-:Y:S05]  /*0b00*/  @P0 BRA `(.L_x_23) ;  /* 0x00000000006c0947 */ /* 0x000fea0003800000 */
[----:B------:R-:W-:-:S13]  /*0b10*/  ISETP.GE.AND P0, PT, R7, 0x1, PT ;  /* 0x000000010700780c */ /* 0x000fda0003f06270 */
[----:B------:R-:W-:Y:S05]  /*0b20*/  @P0 BRA `(.L_x_24) ;  /* 0x0000000000740947 */ /* 0x000fea0003800000 */
[----:B------:R-:W-:Y:S02]  /*0b30*/  ISETP.GE.AND P0, PT, R7, -0x18, PT ;  /* 0xffffffe80700780c */ /* 0x000fe40003f06270 */
[----:B------:R-:W-:-:S11]  /*0b40*/  LOP3.LUT R0, R0, 0x80000000, RZ, 0xc0, !PT ;  /* 0x8000000000007812 */ /* 0x000fd600078ec0ff */
[----:B------:R-:W-:Y:S05]  /*0b50*/  @!P0 BRA `(.L_x_24) ;  /* 0x0000000000688947 */ /* 0x000fea0003800000 */
[CCC-:B------:R-:W-:Y:S01]  /*0b60*/  FFMA.RZ R3, R10.reuse, R8.reuse, R13.reuse ;  /* 0x000000080a037223 */ /* 0x1c0fe2000000c00d */
[CCC-:B------:R-:W-:Y:S01]  /*0b70*/  FFMA.RM R6, R10.reuse, R8.reuse, R13.reuse ;  /* 0x000000080a067223 */ /* 0x1c0fe2000000400d */
[C---:B------:R-:W-:Y:S02]  /*0b80*/  ISETP.NE.AND P2, PT, R7.reuse, RZ, PT ;  /* 0x000000ff0700720c */ /* 0x040fe40003f45270 */
[----:B------:R-:W-:Y:S02]  /*0b90*/  ISETP.NE.AND P1, PT, R7, RZ, PT ;  /* 0x000000ff0700720c */ /* 0x000fe40003f25270 */
[----:B------:R-:W-:Y:S01]  /*0ba0*/  LOP3.LUT R5, R3, 0x7fffff, RZ, 0xc0, !PT ;  /* 0x007fffff03057812 */ /* 0x000fe200078ec0ff */
[----:B------:R-:W-:Y:S01]  /*0bb0*/  FFMA.RP R3, R10, R8, R13 ;  /* 0x000000080a037223 */ /* 0x000fe2000000800d */
[----:B------:R-:W-:Y:S02]  /*0bc0*/  VIADD R8, R7, 0x20 ;  /* 0x0000002007087836 */ /* 0x000fe40000000000 */
[----:B------:R-:W-:Y:S01]  /*0bd0*/  LOP3.LUT R5, R5, 0x800000, RZ, 0xfc, !PT ;  /* 0x0080000005057812 */ /* 0x000fe200078efcff */
[----:B------:R-:W-:Y:S01]  /*0be0*/  IMAD.MOV R7, RZ, RZ, -R7 ;  /* 0x000000ffff077224 */ /* 0x000fe200078e0a07 */
[----:B------:R-:W-:-:S02]  /*0bf0*/  FSETP.NEU.FTZ.AND P0, PT, R3, R6, PT ;  /* 0x000000060300720b */ /* 0x000fc40003f1d000 */
[----:B------:R-:W-:Y:S02]  /*0c00*/  SHF.L.U32 R8, R5, R8, RZ ;  /* 0x0000000805087219 */ /* 0x000fe400000006ff */
[----:B------:R-:W-:Y:S02]  /*0c10*/  SEL R6, R7, RZ, P2 ;  /* 0x000000ff07067207 */ /* 0x000fe40001000000 */
[----:B------:R-:W-:Y:S02]  /*0c20*/  ISETP.NE.AND P1, PT, R8, RZ, P1 ;  /* 0x000000ff0800720c */ /* 0x000fe40000f25270 */
[----:B------:R-:W-:Y:S02]  /*0c30*/  SHF.R.U32.HI R6, RZ, R6, R5 ;  /* 0x00000006ff067219 */ /* 0x000fe40000011605 */
[----:B------:R-:W-:Y:S02]  /*0c40*/  PLOP3.LUT P0, PT, P0, P1, PT, 0xf8, 0x8f ;  /* 0x00000000008f781c */ /* 0x000fe40000703f70 */
[----:B------:R-:W-:-:S02]  /*0c50*/  SHF.R.U32.HI R8, RZ, 0x1, R6 ;  /* 0x00000001ff087819 */ /* 0x000fc40000011606 */
[----:B------:R-:W-:-:S04]  /*0c60*/  SEL R3, RZ, 0x1, !P0 ;  /* 0x00000001ff037807 */ /* 0x000fc80004000000 */
[----:B------:R-:W-:-:S04]  /*0c70*/  LOP3.LUT R3, R3, 0x1, R8, 0xf8, !PT ;  /* 0x0000000103037812 */ /* 0x000fc800078ef808 */
[----:B------:R-:W-:-:S05]  /*0c80*/  LOP3.LUT R3, R3, R6, RZ, 0xc0, !PT ;  /* 0x0000000603037212 */ /* 0x000fca00078ec0ff */
[----:B------:R-:W-:-:S05]  /*0c90*/  IMAD.IADD R3, R8, 0x1, R3 ;  /* 0x0000000108037824 */ /* 0x000fca00078e0203 */
[----:B------:R-:W-:Y:S01]  /*0ca0*/  LOP3.LUT R0, R3, R0, RZ, 0xfc, !PT ;  /* 0x0000000003007212 */ /* 0x000fe200078efcff */
[----:B------:R-:W-:Y:S06]  /*0cb0*/  BRA `(.L_x_24) ;  /* 0x0000000000107947 */ /* 0x000fec0003800000 */
.L_x_23:
[----:B------:R-:W-:-:S04]  /*0cc0*/  LOP3.LUT R0, R0, 0x80000000, RZ, 0xc0, !PT ;  /* 0x8000000000007812 */ /* 0x000fc800078ec0ff */
[----:B------:R-:W-:Y:S01]  /*0cd0*/  LOP3.LUT R0, R0, 0x7f800000, RZ, 0xfc, !PT ;  /* 0x7f80000000007812 */ /* 0x000fe200078efcff */
[----:B------:R-:W-:Y:S06]  /*0ce0*/  BRA `(.L_x_24) ;  /* 0x0000000000047947 */ /* 0x000fec0003800000 */
.L_x_22:
[----:B------:R-:W-:-:S07]  /*0cf0*/  IMAD R0, R6, 0x800000, R0 ;  /* 0x0080000006007824 */ /* 0x000fce00078e0200 */
.L_x_24:
[----:B------:R-:W-:Y:S05]  /*0d00*/  BSYNC.RECONVERGENT B2 ;  /* 0x0000000000027941 */ /* 0x000fea0003800200 */
.L_x_21:
[----:B------:R-:W-:Y:S05]  /*0d10*/  BRA `(.L_x_25) ;  /* 0x0000000000207947 */ /* 0x000fea0003800000 */
.L_x_20:
[----:B------:R-:W-:-:S04]  /*0d20*/  LOP3.LUT R0, R5, 0x80000000, R8, 0x48, !PT ;  /* 0x8000000005007812 */ /* 0x000fc800078e4808 */
[----:B------:R-:W-:Y:S01]  /*0d30*/  LOP3.LUT R0, R0, 0x7f800000, RZ, 0xfc, !PT ;  /* 0x7f80000000007812 */ /* 0x000fe200078efcff */
[----:B------:R-:W-:Y:S06]  /*0d40*/  BRA `(.L_x_25) ;  /* 0x0000000000147947 */ /* 0x000fec0003800000 */
.L_x_19:
[----:B------:R-:W-:Y:S01]  /*0d50*/  LOP3.LUT R0, R5, 0x80000000, R8, 0x48, !PT ;  /* 0x8000000005007812 */ /* 0x000fe200078e4808 */
[----:B------:R-:W-:Y:S06]  /*0d60*/  BRA `(.L_x_25) ;  /* 0x00000000000c7947 */ /* 0x000fec0003800000 */
.L_x_18:
[----:B------:R-:W0:Y:S01]  /*0d70*/  MUFU.RSQ R0, -QNAN ;  /* 0xffc0000000007908 */ /* 0x000e220000001400 */
[----:B------:R-:W-:Y:S05]  /*0d80*/  BRA `(.L_x_25) ;  /* 0x0000000000047947 */ /* 0x000fea0003800000 */
.L_x_17:
[----:B------:R-:W-:-:S07]  /*0d90*/  FADD.FTZ R0, R0, R3 ;  /* 0x0000000300007221 */ /* 0x000fce0000010000 */
.L_x_25:
[----:B------:R-:W-:Y:S05]  /*0da0*/  BSYNC.RECONVERGENT B1 ;  /* 0x0000000000017941 */ /* 0x000fea0003800200 */
.L_x_15:
[----:B------:R-:W-:-:S04]  /*0db0*/  IMAD.MOV.U32 R5, RZ, RZ, 0x0 ;  /* 0x00000000ff057424 */ /* 0x000fc800078e00ff */
[----:B0-----:R-:W-:Y:S05]  /*0dc0*/  RET.REL.NODEC R4 `(_Z16prepare_functionPfiff) ;  /* 0xfffffff0048c7950 */ /* 0x001fea0003c3ffff */
        .type           $_Z16prepare_functionPfiff$__internal_accurate_pow,@function
        .size           $_Z16prepare_functionPfiff$__internal_accurate_pow,(.L_x_29 - $_Z16prepare_functionPfiff$__internal_accurate_pow)
$_Z16prepare_functionPfiff$__internal_accurate_pow:
[----:B------:R-:W-:Y:S01]  /*0dd0*/  DADD R6, -RZ, |R4| ;  /* 0x00000000ff067229 */ /* 0x000fe20000000504 */
[----:B------:R-:W-:Y:S01]  /*0de0*/  IMAD.MOV.U32 R20, RZ, RZ, RZ ;  /* 0x000000ffff147224 */ /* 0x000fe200078e00ff */
[----:B------:R-:W-:Y:S01]  /*0df0*/  UMOV UR4, 0x7d2cafe2 ;  /* 0x7d2cafe200047882 */ /* 0x000fe20000000000 */
[----:B------:R-:W-:Y:S01]  /*0e00*/  IMAD.MOV.U32 R18, RZ, RZ, 0x41ad3b5a ;  /* 0x41ad3b5aff127424 */ /* 0x000fe200078e00ff */
[----:B------:R-:W-:Y:S01]  /*0e10*/  UMOV UR5, 0x3eb0f5ff ;  /* 0x3eb0f5ff00057882 */ /* 0x000fe20000000000 */
[----:B------:R-:W-:Y:S01]  /*0e20*/  IMAD.MOV.U32 R19, RZ, RZ, 0x3ed0f5d2 ;  /* 0x3ed0f5d2ff137424 */ /* 0x000fe200078e00ff */
[----:B------:R-:W-:Y:S01]  /*0e30*/  UMOV UR6, 0x3b39803f ;  /* 0x3b39803f00067882 */ /* 0x000fe20000000000 */
[----:B------:R-:W-:-:S03]  /*0e40*/  UMOV UR7, 0x3c7abc9e ;  /* 0x3c7abc9e00077882 */ /* 0x000fc60000000000 */
[----:B------:R-:W-:Y:S01]  /*0e50*/  ISETP.GT.U32.AND P0, PT, R7, 0xfffff, PT ;  /* 0x000fffff0700780c */ /* 0x000fe20003f04070 */
[----:B------:R-:W-:-:S12]  /*0e60*/  IMAD.MOV.U32 R10, RZ, RZ, R7 ;  /* 0x000000ffff0a7224 */ /* 0x000fd800078e0007 */
[----:B------:R-:W-:-:S10]  /*0e70*/  @!P0 DMUL R8, R6, 1.80143985094819840000e+16 ;  /* 0x4350000006088828 */ /* 0x000fd40000000000 */
[----:B------:R-:W-:Y:S02]  /*0e80*/  @!P0 IMAD.MOV.U32 R10, RZ, RZ, R9 ;  /* 0x000000ffff0a8224 */ /* 0x000fe400078e0009 */
[----:B------:R-:W-:-:S03]  /*0e90*/  @!P0 IMAD.MOV.U32 R6, RZ, RZ, R8 ;  /* 0x000000ffff068224 */ /* 0x000fc600078e0008 */
[----:B------:R-:W-:Y:S01]  /*0ea0*/  LOP3.LUT R10, R10, 0x800fffff, RZ, 0xc0, !PT ;  /* 0x800fffff0a0a7812 */ /* 0x000fe200078ec0ff */
[----:B------:R-:W-:Y:S01]  /*0eb0*/  IMAD.MOV.U32 R14, RZ, RZ, R6 ;  /* 0x000000ffff0e7224 */ /* 0x000fe200078e0006 */
[----:B------:R-:W-:Y:S02]  /*0ec0*/  SHF.R.U32.HI R6, RZ, 0x14, R7 ;  /* 0x00000014ff067819 */ /* 0x000fe40000011607 */
[----:B------:R-:W-:Y:S02]  /*0ed0*/  LOP3.LUT R15, R10, 0x3ff00000, RZ, 0xfc, !PT ;  /* 0x3ff000000a0f7812 */ /* 0x000fe400078efcff */
[----:B------:R-:W-:Y:S02]  /*0ee0*/  @!P0 LEA.HI R6, R9, 0xffffffca, RZ, 0xc ;  /* 0xffffffca09068811 */ /* 0x000fe400078f60ff */
[----:B------:R-:W-:-:S03]  /*0ef0*/  ISETP.GE.U32.AND P1, PT, R15, 0x3ff6a09f, PT ;  /* 0x3ff6a09f0f00780c */ /* 0x000fc60003f26070 */
[----:B------:R-:W-:-:S10]  /*0f00*/  VIADD R7, R6, 0xfffffc01 ;  /* 0xfffffc0106077836 */ /* 0x000fd40000000000 */
[----:B------:R-:W-:Y:S02]  /*0f10*/  @P1 VIADD R11, R15, 0xfff00000 ;  /* 0xfff000000f0b1836 */ /* 0x000fe40000000000 */
[----:B------:R-:W-:Y:S02]  /*0f20*/  @P1 VIADD R7, R6, 0xfffffc02 ;  /* 0xfffffc0206071836 */ /* 0x000fe40000000000 */
[----:B------:R-:W-:-:S03]  /*0f30*/  @P1 IMAD.MOV.U32 R15, RZ, RZ, R11 ;  /* 0x000000ffff0f1224 */ /* 0x000fc600078e000b */
[----:B------:R-:W-:Y:S01]  /*0f40*/  LOP3.LUT R6, R7, 0x80000000, RZ, 0x3c, !PT ;  /* 0x8000000007067812 */ /* 0x000fe200078e3cff */
[----:B------:R-:W-:Y:S02]  /*0f50*/  IMAD.MOV.U32 R7, RZ, RZ, 0x43300000 ;  /* 0x43300000ff077424 */ /* 0x000fe400078e00ff */
[C---:B------:R-:W-:Y:S02]  /*0f60*/  DADD R12, R14.reuse, 1 ;  /* 0x3ff000000e0c7429 */ /* 0x040fe40000000000 */
[----:B------:R-:W-:-:S04]  /*0f70*/  DADD R14, R14, -1 ;  /* 0xbff000000e0e7429 */ /* 0x000fc80000000000 */
[----:B------:R-:W0:Y:S02]  /*0f80*/  MUFU.RCP64H R21, R13 ;  /* 0x0000000d00157308 */ /* 0x000e240000001800 */
[----:B0-----:R-:W-:-:S08]  /*0f90*/  DFMA R10, -R12, R20, 1 ;  /* 0x3ff000000c0a742b */ /* 0x001fd00000000114 */
[----:B------:R-:W-:-:S08]  /*0fa0*/  DFMA R10, R10, R10, R10 ;  /* 0x0000000a0a0a722b */ /* 0x000fd0000000000a */
[----:B------:R-:W-:-:S08]  /*0fb0*/  DFMA R20, R20, R10, R20 ;  /* 0x0000000a1414722b */ /* 0x000fd00000000014 */
[----:B------:R-:W-:-:S08]  /*0fc0*/  DMUL R10, R14, R20 ;  /* 0x000000140e0a7228 */ /* 0x000fd00000000000 */
[----:B------:R-:W-:-:S08]  /*0fd0*/  DFMA R10, R14, R20, R10 ;  /* 0x000000140e0a722b */ /* 0x000fd0000000000a */
[-C--:B------:R-:W-:Y:S02]  /*0fe0*/  DMUL R16, R10, R10.reuse ;  /* 0x0000000a0a107228 */ /* 0x080fe40000000000 */
[----:B------:R-:W-:Y:S02]  /*0ff0*/  DADD R22, R14, -R10 ;  /* 0x000000000e167229 */ /* 0x000fe4000000080a */
[----:B------:R-:W-:-:S04]  /*1000*/  DMUL R26, R10, R10 ;  /* 0x0000000a0a1a7228 */ /* 0x000fc80000000000 */
[----:B------:R-:W-:Y:S01]  /*1010*/  DFMA R12, R16, UR4, R18 ;  /* 0x00000004100c7c2b */ /* 0x000fe20008000012 */
[----:B------:R-:W-:Y:S01]  /*1020*/  UMOV UR4, 0x75488a3f ;  /* 0x75488a3f00047882 */ /* 0x000fe20000000000 */
[----:B------:R-:W-:Y:S01]  /*1030*/  UMOV UR5, 0x3ef3b20a ;  /* 0x3ef3b20a00057882 */ /* 0x000fe20000000000 */
[----:B------:R-:W-:-:S05]  /*1040*/  DADD R22, R22, R22 ;  /* 0x0000000016167229 */ /* 0x000fca0000000016 */
[----:B------:R-:W-:Y:S01]  /*1050*/  DFMA R12, R16, R12, UR4 ;  /* 0x00000004100c7e2b */ /* 0x000fe2000800000c */
[----:B------:R-:W-:Y:S01]  /*1060*/  UMOV UR4, 0xe4faecd5 ;  /* 0xe4faecd500047882 */ /* 0x000fe20000000000 */
[----:B------:R-:W-:Y:S01]  /*1070*/  UMOV UR5, 0x3f1745cd ;  /* 0x3f1745cd00057882 */ /* 0x000fe20000000000 */
[----:B------:R-:W-:-:S05]  /*1080*/  DFMA R14, R14, -R10, R22 ;  /* 0x8000000a0e0e722b */ /* 0x000fca0000000016 */
[----:B------:R-:W-:Y:S01]  /*1090*/  DFMA R12, R16, R12, UR4 ;  /* 0x00000004100c7e2b */ /* 0x000fe2000800000c */
[----:B------:R-:W-:Y:S01]  /*10a0*/  UMOV UR4, 0x258a578b ;  /* 0x258a578b00047882 */ /* 0x000fe20000000000 */
[----:B------:R-:W-:Y:S01]  /*10b0*/  UMOV UR5, 0x3f3c71c7 ;  /* 0x3f3c71c700057882 */ /* 0x000fe20000000000 */
[----:B------:R-:W-:Y:S02]  /*10c0*/  DMUL R14, R20, R14 ;  /* 0x0000000e140e7228 */ /* 0x000fe40000000000 */
[----:B------:R-:W-:-:S03]  /*10d0*/  DFMA R20, R10, R10, -R26 ;  /* 0x0000000a0a14722b */ /* 0x000fc6000000081a */
        /* <DEDUP_REMOVED lines=9> */
[----:B------:R-:W-:-:S08]  /*1170*/  DFMA R12, R16, R18, UR4 ;  /* 0x00000004100c7e2b */ /* 0x000fd00008000012 */
[----:B------:R-:W-:Y:S01]  /*1180*/  DADD R22, -R12, UR4 ;  /* 0x000000040c167e29 */ /* 0x000fe20008000100 */
[----:B------:R-:W-:Y:S01]  /*1190*/  UMOV UR4, 0xb9e7b0 ;  /* 0x00b9e7b000047882 */ /* 0x000fe20000000000 */
[----:B------:R-:W-:-:S06]  /*11a0*/  UMOV UR5, 0x3c46a4cb ;  /* 0x3c46a4cb00057882 */ /* 0x000fcc0000000000 */
[----:B------:R-:W-:Y:S02]  /*11b0*/  DFMA R18, R16, R18, R22 ;  /* 0x000000121012722b */ /* 0x000fe40000000016 */
[----:B------:R-:W-:Y:S01]  /*11c0*/  DMUL R16, R10, R26 ;  /* 0x0000001a0a107228 */ /* 0x000fe20000000000 */
[----:B------:R-:W-:Y:S02]  /*11d0*/  VIADD R23, R15, 0x100000 ;  /* 0x001000000f177836 */ /* 0x000fe40000000000 */
[----:B------:R-:W-:-:S03]  /*11e0*/  IMAD.MOV.U32 R22, RZ, RZ, R14 ;  /* 0x000000ffff167224 */ /* 0x000fc600078e000e */
[----:B------:R-:W-:Y:S01]  /*11f0*/  DADD R18, R18, -UR4 ;  /* 0x8000000412127e29 */ /* 0x000fe20008000000 */
[----:B------:R-:W-:Y:S01]  /*1200*/  UMOV UR4, 0x80000000 ;  /* 0x8000000000047882 */ /* 0x000fe20000000000 */
[C---:B------:R-:W-:Y:S01]  /*1210*/  DFMA R24, R10.reuse, R26, -R16 ;  /* 0x0000001a0a18722b */ /* 0x040fe20000000810 */
[----:B------:R-:W-:Y:S01]  /*1220*/  UMOV UR5, 0x43300000 ;  /* 0x4330000000057882 */ /* 0x000fe20000000000 */
[----:B------:R-:W-:-:S04]  /*1230*/  DFMA R20, R10, R22, R20 ;  /* 0x000000160a14722b */ /* 0x000fc80000000014 */
[----:B------:R-:W-:Y:S02]  /*1240*/  DADD R22, R12, R18 ;  /* 0x000000000c167229 */ /* 0x000fe40000000012 */
[----:B------:R-:W-:-:S06]  /*1250*/  DFMA R24, R14, R26, R24 ;  /* 0x0000001a0e18722b */ /* 0x000fcc0000000018 */
[----:B------:R-:W-:Y:S02]  /*1260*/  DMUL R26, R22, R16 ;  /* 0x00000010161a7228 */ /* 0x000fe40000000000 */
[----:B------:R-:W-:Y:S02]  /*1270*/  DFMA R20, R10, R20, R24 ;  /* 0x000000140a14722b */ /* 0x000fe40000000018 */
[----:B------:R-:W-:-:S04]  /*1280*/  DADD R24, R12, -R22 ;  /* 0x000000000c187229 */ /* 0x000fc80000000816 */
[----:B------:R-:W-:-:S04]  /*1290*/  DFMA R12, R22, R16, -R26 ;  /* 0x00000010160c722b */ /* 0x000fc8000000081a */
[----:B------:R-:W-:-:S04]  /*12a0*/  DADD R24, R18, R24 ;  /* 0x0000000012187229 */ /* 0x000fc80000000018 */
[----:B------:R-:W-:-:S08]  /*12b0*/  DFMA R12, R22, R20, R12 ;  /* 0x00000014160c722b */ /* 0x000fd0000000000c */
[----:B------:R-:W-:-:S08]  /*12c0*/  DFMA R24, R24, R16, R12 ;  /* 0x000000101818722b */ /* 0x000fd0000000000c */
[----:B------:R-:W-:-:S08]  /*12d0*/  DADD R16, R26, R24 ;  /* 0x000000001a107229 */ /* 0x000fd00000000018 */
[--C-:B------:R-:W-:Y:S02]  /*12e0*/  DADD R12, R10, R16.reuse ;  /* 0x000000000a0c7229 */ /* 0x100fe40000000010 */
[----:B------:R-:W-:-:S06]  /*12f0*/  DADD R26, R26, -R16 ;  /* 0x000000001a1a7229 */ /* 0x000fcc0000000810 */
[----:B------:R-:W-:Y:S02]  /*1300*/  DADD R10, R10, -R12 ;  /* 0x000000000a0a7229 */ /* 0x000fe4000000080c */
[----:B------:R-:W-:-:S06]  /*1310*/  DADD R26, R24, R26 ;  /* 0x00000000181a7229 */ /* 0x000fcc000000001a */
[----:B------:R-:W-:-:S08]  /*1320*/  DADD R10, R16, R10 ;  /* 0x00000000100a7229 */ /* 0x000fd0000000000a */
[----:B------:R-:W-:-:S08]  /*1330*/  DADD R10, R26, R10 ;  /* 0x000000001a0a7229 */ /* 0x000fd0000000000a */
[----:B------:R-:W-:Y:S02]  /*1340*/  DADD R10, R14, R10 ;  /* 0x000000000e0a7229 */ /* 0x000fe4000000000a */
[----:B------:R-:W-:Y:S01]  /*1350*/  DADD R14, R6, -UR4 ;  /* 0x80000004060e7e29 */ /* 0x000fe20008000000 */
[----:B------:R-:W-:Y:S01]  /*1360*/  UMOV UR4, 0xfefa39ef ;  /* 0xfefa39ef00047882 */ /* 0x000fe20000000000 */
[----:B------:R-:W-:-:S04]  /*1370*/  UMOV UR5, 0x3fe62e42 ;  /* 0x3fe62e4200057882 */ /* 0x000fc80000000000 */
[----:B------:R-:W-:-:S08]  /*1380*/  DADD R8, R12, R10 ;  /* 0x000000000c087229 */ /* 0x000fd0000000000a */
[--C-:B------:R-:W-:Y:S02]  /*1390*/  DFMA R6, R14, UR4, R8.reuse ;  /* 0x000000040e067c2b */ /* 0x100fe40008000008 */
[----:B------:R-:W-:-:S06]  /*13a0*/  DADD R12, R12, -R8 ;  /* 0x000000000c0c7229 */ /* 0x000fcc0000000808 */
[----:B------:R-:W-:Y:S02]  /*13b0*/  DFMA R16, R14, -UR4, R6 ;  /* 0x800000040e107c2b */ /* 0x000fe40008000006 */
[----:B------:R-:W-:-:S06]  /*13c0*/  DADD R12, R10, R12 ;  /* 0x000000000a0c7229 */ /* 0x000fcc000000000c */
[----:B------:R-:W-:-:S08]  /*13d0*/  DADD R16, -R8, R16 ;  /* 0x0000000008107229 */ /* 0x000fd00000000110 */
[----:B------:R-:W-:-:S08]  /*13e0*/  DADD R12, R12, -R16 ;  /* 0x000000000c0c7229 */ /* 0x000fd00000000810 */
[----:B------:R-:W-:-:S08]  /*13f0*/  DFMA R12, R14, UR6, R12 ;  /* 0x000000060e0c7c2b */ /* 0x000fd0000800000c */
[----:B------:R-:W-:-:S08]  /*1400*/  DADD R8, R6, R12 ;  /* 0x0000000006087229 */ /* 0x000fd0000000000c */
[----:B------:R-:W-:Y:S02]  /*1410*/  DADD R10, R6, -R8 ;  /* 0x00000000060a7229 */ /* 0x000fe40000000808 */
[----:B------:R-:W-:-:S06]  /*1420*/  DMUL R6, R8, 2 ;  /* 0x4000000008067828 */ /* 0x000fcc0000000000 */
[----:B------:R-:W-:Y:S02]  /*1430*/  DADD R12, R12, R10 ;  /* 0x000000000c0c7229 */ /* 0x000fe4000000000a */
[----:B------:R-:W-:Y:S01]  /*1440*/  DFMA R8, R8, 2, -R6 ;  /* 0x400000000808782b */ /* 0x000fe20000000806 */
[----:B------:R-:W-:Y:S02]  /*1450*/  IMAD.MOV.U32 R10, RZ, RZ, 0x652b82fe ;  /* 0x652b82feff0a7424 */ /* 0x000fe400078e00ff */
[----:B------:R-:W-:-:S05]  /*1460*/  IMAD.MOV.U32 R11, RZ, RZ, 0x3ff71547 ;  /* 0x3ff71547ff0b7424 */ /* 0x000fca00078e00ff */
[----:B------:R-:W-:-:S08]  /*1470*/  DFMA R12, R12, 2, R8 ;  /* 0x400000000c0c782b */ /* 0x000fd00000000008 */
[----:B------:R-:W-:-:S08]  /*1480*/  DADD R8, R6, R12 ;  /* 0x0000000006087229 */ /* 0x000fd0000000000c */
[----:B------:R-:W-:Y:S02]  /*1490*/  DFMA R10, R8, R10, 6.75539944105574400000e+15 ;  /* 0x43380000080a742b */ /* 0x000fe4000000000a */
[----:B------:R-:W-:Y:S01]  /*14a0*/  FSETP.GEU.AND P0, PT, |R9|, 4.1917929649353027344, PT ;  /* 0x4086232b0900780b */ /* 0x000fe20003f0e200 */
[----:B------:R-:W-:-:S05]  /*14b0*/  DADD R6, R6, -R8 ;  /* 0x0000000006067229 */ /* 0x000fca0000000808 */
[----:B------:R-:W-:-:S03]  /*14c0*/  DADD R14, R10, -6.75539944105574400000e+15 ;  /* 0xc33800000a0e7429 */ /* 0x000fc60000000000 */
[----:B------:R-:W-:-:S05]  /*14d0*/  DADD R12, R12, R6 ;  /* 0x000000000c0c7229 */ /* 0x000fca0000000006 */
        /* <DEDUP_REMOVED lines=33> */
[----:B------:R-:W-:-:S08]  /*16f0*/  DFMA R16, R14, R16, 1 ;  /* 0x3ff000000e10742b */ /* 0x000fd00000000010 */
[----:B------:R-:W-:-:S10]  /*1700*/  DFMA R14, R14, R16, 1 ;  /* 0x3ff000000e0e742b */ /* 0x000fd40000000010 */
[----:B------:R-:W-:Y:S02]  /*1710*/  IMAD R7, R10, 0x100000, R15 ;  /* 0x001000000a077824 */ /* 0x000fe400078e020f */
[----:B------:R-:W-:Y:S01]  /*1720*/  IMAD.MOV.U32 R6, RZ, RZ, R14 ;  /* 0x000000ffff067224 */ /* 0x000fe200078e000e */
[----:B------:R-:W-:Y:S06]  /*1730*/  @!P0 BRA `(.L_x_26) ;  /* 0x0000000000308947 */ /* 0x000fec0003800000 */
[----:B------:R-:W-:Y:S01]  /*1740*/  FSETP.GEU.AND P1, PT, |R9|, 4.2275390625, PT ;  /* 0x408748000900780b */ /* 0x000fe20003f2e200 */
[C---:B------:R-:W-:Y:S02]  /*1750*/  DADD R16, R8.reuse, +INF ;  /* 0x7ff0000008107429 */ /* 0x040fe40000000000 */
[----:B------:R-:W-:-:S08]  /*1760*/  DSETP.GEU.AND P0, PT, R8, RZ, PT ;  /* 0x000000ff0800722a */ /* 0x000fd00003f0e000 */
[----:B------:R-:W-:Y:S02]  /*1770*/  FSEL R7, R17, RZ, P0 ;  /* 0x000000ff11077208 */ /* 0x000fe40000000000 */
[----:B------:R-:W-:-:S04]  /*1780*/  @!P1 LEA.HI R6, R10, R10, RZ, 0x1 ;  /* 0x0000000a0a069211 */ /* 0x000fc800078f08ff */
[----:B------:R-:W-:Y:S02]  /*1790*/  @!P1 SHF.R.S32.HI R9, RZ, 0x1, R6 ;  /* 0x00000001ff099819 */ /* 0x000fe40000011406 */
[----:B------:R-:W-:-:S03]  /*17a0*/  FSEL R6, R16, RZ, P0 ;  /* 0x000000ff10067208 */ /* 0x000fc60000000000 */
[----:B------:R-:W-:Y:S02]  /*17b0*/  @!P1 IMAD.IADD R8, R10, 0x1, -R9 ;  /* 0x000000010a089824 */ /* 0x000fe400078e0a09 */
[----:B------:R-:W-:-:S03]  /*17c0*/  @!P1 IMAD R15, R9, 0x100000, R15 ;  /* 0x00100000090f9824 */ /* 0x000fc600078e020f */
[----:B------:R-:W-:Y:S01]  /*17d0*/  @!P1 LEA R9, R8, 0x3ff00000, 0x14 ;  /* 0x3ff0000008099811 */ /* 0x000fe200078ea0ff */
[----:B------:R-:W-:-:S06]  /*17e0*/  @!P1 IMAD.MOV.U32 R8, RZ, RZ, RZ ;  /* 0x000000ffff089224 */ /* 0x000fcc00078e00ff */
[----:B------:R-:W-:-:S11]  /*17f0*/  @!P1 DMUL R6, R14, R8 ;  /* 0x000000080e069228 */ /* 0x000fd60000000000 */
.L_x_26:
[----:B------:R-:W-:Y:S02]  /*1800*/  DFMA R12, R12, R6, R6 ;  /* 0x000000060c0c722b */ /* 0x000fe40000000006 */
[----:B------:R-:W-:-:S08]  /*1810*/  DSETP.NEU.AND P0, PT, |R6|, +INF , PT ;  /* 0x7ff000000600742a */ /* 0x000fd00003f0d200 */
[----:B------:R-:W-:Y:S01]  /*1820*/  FSEL R8, R6, R12, !P0 ;  /* 0x0000000c06087208 */ /* 0x000fe20004000000 */
[----:B------:R-:W-:Y:S01]  /*1830*/  IMAD.MOV.U32 R6, RZ, RZ, R0 ;  /* 0x000000ffff067224 */ /* 0x000fe200078e0000 */
[----:B------:R-:W-:Y:S01]  /*1840*/  FSEL R9, R7, R13, !P0 ;  /* 0x0000000d07097208 */ /* 0x000fe20004000000 */
[----:B------:R-:W-:-:S04]  /*1850*/  IMAD.MOV.U32 R7, RZ, RZ, 0x0 ;  /* 0x00000000ff077424 */ /* 0x000fc800078e00ff */
[----:B------:R-:W-:Y:S05]  /*1860*/  RET.REL.NODEC R6 `(_Z16prepare_functionPfiff) ;  /* 0xffffffe406e47950 */ /* 0x000fea0003c3ffff */
.L_x_27:
        /* <DEDUP_REMOVED lines=9> */
.L_x_29:


//--------------------- .nv.shared.reserved.0     --------------------------
	.section	.nv.shared.reserved.0,"aw",@nobits
	.weak		__nv_reservedSMEM_offset_0_alias
	.size		__nv_reservedSMEM_offset_0_alias, 0, 64
	.other		__nv_reservedSMEM_offset_0_alias,@"STO_CUDA_RESERVED_SHARED STV_DEFAULT"
__nv_reservedSMEM_offset_0_alias:
	.zero		0
	.zero		64


//--------------------- .nv.constant0._Z18blelloch_downsweepPfi --------------------------
	.section	.nv.constant0._Z18blelloch_downsweepPfi,"a",@progbits
	.sectionflags	@""
	.align	4
.nv.constant0._Z18blelloch_downsweepPfi:
	.zero		908


//--------------------- .nv.constant0._Z15blelloch_reducePfi --------------------------
	.section	.nv.constant0._Z15blelloch_reducePfi,"a",@progbits
	.sectionflags	@""
	.align	4
.nv.constant0._Z15blelloch_reducePfi:
	.zero		908


//--------------------- .nv.constant0._Z16prepare_functionPfiff --------------------------
	.section	.nv.constant0._Z16prepare_functionPfiff,"a",@progbits
	.sectionflags	@""
	.align	4
.nv.constant0._Z16prepare_functionPfiff:
	.zero		916


//--------------------- SYMBOLS --------------------------

	.type		.nv.reservedSmem.offset0,@object
	.size		.nv.reservedSmem.offset0,0x4
